	.headerflags	@"EF_CUDA_TEXMODE_UNIFIED EF_CUDA_64BIT_ADDRESS EF_CUDA_SM86 EF_CUDA_VIRTUAL_SM(EF_CUDA_SM86)"
	.elftype	@"ET_EXEC"


//--------------------- .nv.info                  --------------------------
	.section	.nv.info,"",@"SHT_CUDA_INFO"
	.align	4


	//----- nvinfo : EIATTR_REGCOUNT
	.align		4
        /*0000*/ 	.byte	0x04, 0x2f
        /*0002*/ 	.short	(.L_1 - .L_0)
	.align		4
.L_0:
        /*0004*/ 	.word	index@(triton__0d1d2d3d4de5de)
        /*0008*/ 	.word	0x0000004f


	//----- nvinfo : EIATTR_MAX_STACK_SIZE
	.align		4
.L_1:
        /*000c*/ 	.byte	0x04, 0x23
        /*000e*/ 	.short	(.L_3 - .L_2)
	.align		4
.L_2:
        /*0010*/ 	.word	index@(triton__0d1d2d3d4de5de)
        /*0014*/ 	.word	0x00000000


	//----- nvinfo : EIATTR_MIN_STACK_SIZE
	.align		4
.L_3:
        /*0018*/ 	.byte	0x04, 0x12
        /*001a*/ 	.short	(.L_5 - .L_4)
	.align		4
.L_4:
        /*001c*/ 	.word	index@(triton__0d1d2d3d4de5de)
        /*0020*/ 	.word	0x00000000


	//----- nvinfo : EIATTR_FRAME_SIZE
	.align		4
.L_5:
        /*0024*/ 	.byte	0x04, 0x11
        /*0026*/ 	.short	(.L_7 - .L_6)
	.align		4
.L_6:
        /*0028*/ 	.word	index@(triton__0d1d2d3d4de5de)
        /*002c*/ 	.word	0x00000000
.L_7:


//--------------------- .nv.info.triton__0d1d2d3d4de5de --------------------------
	.section	.nv.info.triton__0d1d2d3d4de5de,"",@"SHT_CUDA_INFO"
	.align	4


	//----- nvinfo : EIATTR_CUDA_API_VERSION
	.align		4
        /*0000*/ 	.byte	0x04, 0x37
        /*0002*/ 	.short	(.L_9 - .L_8)
.L_8:
        /*0004*/ 	.word	0x0000007b


	//----- nvinfo : EIATTR_SW2861232_WAR
	.align		4
.L_9:
        /*0008*/ 	.byte	0x01, 0x35
	.zero		2


	//----- nvinfo : EIATTR_PARAM_CBANK
	.align		4
        /*000c*/ 	.byte	0x04, 0x0a
        /*000e*/ 	.short	(.L_11 - .L_10)
	.align		4
.L_10:
        /*0010*/ 	.word	index@(.nv.constant0.triton__0d1d2d3d4de5de)
        /*0014*/ 	.short	0x0160
        /*0016*/ 	.short	0x0028


	//----- nvinfo : EIATTR_CBANK_PARAM_SIZE
	.align		4
.L_11:
        /*0018*/ 	.byte	0x03, 0x19
        /*001a*/ 	.short	0x0028


	//----- nvinfo : EIATTR_KPARAM_INFO
	.align		4
        /*001c*/ 	.byte	0x04, 0x17
        /*001e*/ 	.short	(.L_13 - .L_12)
.L_12:
        /*0020*/ 	.word	0x00000000
        /*0024*/ 	.short	0x0005
        /*0026*/ 	.short	0x0024
        /*0028*/ 	.byte	0x00, 0xf0, 0x11, 0x00


	//----- nvinfo : EIATTR_KPARAM_INFO
	.align		4
.L_13:
        /*002c*/ 	.byte	0x04, 0x17
        /*002e*/ 	.short	(.L_15 - .L_14)
.L_14:
        /*0030*/ 	.word	0x00000000
        /*0034*/ 	.short	0x0004
        /*0036*/ 	.short	0x0020
        /*0038*/ 	.byte	0x00, 0xf0, 0x11, 0x00


	//----- nvinfo : EIATTR_KPARAM_INFO
	.align		4
.L_15:
        /*003c*/ 	.byte	0x04, 0x17
        /*003e*/ 	.short	(.L_17 - .L_16)
.L_16:
        /*0040*/ 	.word	0x00000000
        /*0044*/ 	.short	0x0003
        /*0046*/ 	.short	0x0018
        /*0048*/ 	.byte	0x00, 0xf0, 0x21, 0x00


	//----- nvinfo : EIATTR_KPARAM_INFO
	.align		4
.L_17:
        /*004c*/ 	.byte	0x04, 0x17
        /*004e*/ 	.short	(.L_19 - .L_18)
.L_18:
        /*0050*/ 	.word	0x00000000
        /*0054*/ 	.short	0x0002
        /*0056*/ 	.short	0x0010
        /*0058*/ 	.byte	0x00, 0xf0, 0x21, 0x00


	//----- nvinfo : EIATTR_KPARAM_INFO
	.align		4
.L_19:
        /*005c*/ 	.byte	0x04, 0x17
        /*005e*/ 	.short	(.L_21 - .L_20)
.L_20:
        /*0060*/ 	.word	0x00000000
        /*0064*/ 	.short	0x0001
        /*0066*/ 	.short	0x0008
        /*0068*/ 	.byte	0x00, 0xf0, 0x21, 0x00


	//----- nvinfo : EIATTR_KPARAM_INFO
	.align		4
.L_21:
        /*006c*/ 	.byte	0x04, 0x17
        /*006e*/ 	.short	(.L_23 - .L_22)
.L_22:
        /*0070*/ 	.word	0x00000000
        /*0074*/ 	.short	0x0000
        /*0076*/ 	.short	0x0000
        /*0078*/ 	.byte	0x00, 0xf0, 0x21, 0x00


	//----- nvinfo : EIATTR_MAXREG_COUNT
	.align		4
.L_23:
        /*007c*/ 	.byte	0x03, 0x1b
        /*007e*/ 	.short	0x00ff


	//----- nvinfo : EIATTR_EXIT_INSTR_OFFSETS
	.align		4
        /*0080*/ 	.byte	0x04, 0x1c
        /*0082*/ 	.short	(.L_25 - .L_24)


	//   ....[0]....
.L_24:
        /*0084*/ 	.word	0x00002150


	//   ....[1]....
        /*0088*/ 	.word	0x00002170


	//----- nvinfo : EIATTR_MAX_THREADS
	.align		4
.L_25:
        /*008c*/ 	.byte	0x04, 0x05
        /*008e*/ 	.short	(.L_27 - .L_26)
.L_26:
        /*0090*/ 	.word	0x00000080
        /*0094*/ 	.word	0x00000001
        /*0098*/ 	.word	0x00000001
.L_27:


//--------------------- .nv.rel.action            --------------------------
	.section	.nv.rel.action,"",@"SHT_CUDA_RELOCINFO"
	.align	8
	.sectionentsize	8
        /*0000*/ 	.byte	0x73, 0x00, 0x00, 0x00, 0x00, 0x00, 0x00, 0x00, 0x00, 0x00, 0x00, 0x11, 0x25, 0x00, 0x05, 0x36


//--------------------- .nv.constant0.triton__0d1d2d3d4de5de --------------------------
	.section	.nv.constant0.triton__0d1d2d3d4de5de,"a",@progbits
	.align	4
.nv.constant0.triton__0d1d2d3d4de5de:
	.zero		392


//--------------------- .text.triton__0d1d2d3d4de5de --------------------------
	.section	.text.triton__0d1d2d3d4de5de,"ax",@progbits
	.sectionflags	@"SHF_BARRIERS=1"
	.sectioninfo	@"SHI_REGISTERS=79"
	.align	128
        .global         triton__0d1d2d3d4de5de
        .type           triton__0d1d2d3d4de5de,@function
        .size           triton__0d1d2d3d4de5de,(.L_x_1 - triton__0d1d2d3d4de5de)
        .other          triton__0d1d2d3d4de5de,@"STO_CUDA_ENTRY STV_DEFAULT"
triton__0d1d2d3d4de5de:
.text.triton__0d1d2d3d4de5de:
[----:B------:R-:W-:-:S02]  /*0000*/  IMAD.MOV.U32 R1, RZ, RZ, c[0x0][0x28] ;  /* 0x00000a00ff017624 */ /* 0x000fc400078e00ff */
[----:B------:R-:W0:Y:S01]  /*0010*/  S2R R10, SR_TID.X ;  /* 0x00000000000a7919 */ /* 0x000e220000002100 */
[----:B------:R-:W-:Y:S01]  /*0020*/  IMAD.MOV.U32 R11, RZ, RZ, 0x2 ;  /* 0x00000002ff0b7424 */ /* 0x000fe200078e00ff */
[----:B------:R-:W-:Y:S01]  /*0030*/  CS2R R20, SRZ ;  /* 0x0000000000147805 */ /* 0x000fe2000001ff00 */
[----:B------:R-:W-:Y:S01]  /*0040*/  ULDC.64 UR4, c[0x0][0x118] ;  /* 0x0000460000047ab9 */ /* 0x000fe20000000a00 */
[----:B------:R-:W1:Y:S04]  /*0050*/  S2R R19, SR_CTAID.Y ;  /* 0x0000000000137919 */ /* 0x000e680000002600 */
[----:B------:R-:W2:Y:S01]  /*0060*/  S2R R6, SR_CTAID.X ;  /* 0x0000000000067919 */ /* 0x000ea20000002500 */
[--C-:B0-----:R-:W-:Y:S01]  /*0070*/  SHF.R.U32.HI R9, RZ, 0x5, R10.reuse ;  /* 0x00000005ff097819 */ /* 0x101fe2000001160a */
[----:B------:R-:W-:Y:S01]  /*0080*/  IMAD.SHL.U32 R7, R10, 0x4, RZ ;  /* 0x000000040a077824 */ /* 0x000fe200078e00ff */
[----:B------:R-:W-:-:S02]  /*0090*/  SHF.R.U32.HI R0, RZ, 0x2, R10 ;  /* 0x00000002ff007819 */ /* 0x000fc4000001160a */
[----:B------:R-:W-:Y:S01]  /*00a0*/  SGXT.U32 R9, R9, 0x2 ;  /* 0x000000020909781a */ /* 0x000fe20000000000 */
[----:B-1----:R-:W-:Y:S01]  /*00b0*/  IMAD.SHL.U32 R18, R19, 0x10, RZ ;  /* 0x0000001013127824 */ /* 0x002fe200078e00ff */
[----:B------:R-:W-:Y:S01]  /*00c0*/  SGXT.U32 R0, R0, 0x3 ;  /* 0x000000030000781a */ /* 0x000fe20000000000 */
[----:B--2---:R-:W-:Y:S02]  /*00d0*/  IMAD.SHL.U32 R59, R6, 0x40, RZ ;  /* 0x00000040063b7824 */ /* 0x004fe400078e00ff */
[----:B------:R-:W-:Y:S01]  /*00e0*/  IMAD.SHL.U32 R5, R9, 0x8, RZ ;  /* 0x0000000809057824 */ /* 0x000fe200078e00ff */
[----:B------:R-:W-:-:S04]  /*00f0*/  LOP3.LUT R3, R18, 0xc, R7, 0xf8, !PT ;  /* 0x0000000c12037812 */ /* 0x000fc800078ef807 */
[----:B------:R-:W-:Y:S02]  /*0100*/  LOP3.LUT R14, R5, R0, RZ, 0xfc, !PT ;  /* 0x00000000050e7212 */ /* 0x000fe400078efcff */
[----:B------:R-:W-:Y:S02]  /*0110*/  ISETP.GE.AND P3, PT, R3, 0x10, PT ;  /* 0x000000100300780c */ /* 0x000fe40003f66270 */
[----:B------:R-:W-:Y:S02]  /*0120*/  LOP3.LUT R2, R59, R14, RZ, 0xfc, !PT ;  /* 0x0000000e3b027212 */ /* 0x000fe400078efcff */
[----:B------:R-:W-:Y:S02]  /*0130*/  SHF.L.U32 R13, R3, 0x9, RZ ;  /* 0x00000009030d7819 */ /* 0x000fe400000006ff */
[C---:B------:R-:W-:Y:S02]  /*0140*/  ISETP.LT.AND P4, PT, R2.reuse, 0x100, !P3 ;  /* 0x000001000200780c */ /* 0x040fe40005f81270 */
[----:B------:R-:W-:Y:S01]  /*0150*/  LOP3.LUT R0, R59, 0x20, R14, 0xfe, !PT ;  /* 0x000000203b007812 */ /* 0x000fe200078efe0e */
[----:B------:R-:W-:Y:S01]  /*0160*/  IMAD R8, R2, 0x4, R13 ;  /* 0x0000000402087824 */ /* 0x000fe200078e020d */
[----:B------:R-:W-:Y:S01]  /*0170*/  CS2R R22, SRZ ;  /* 0x0000000000167805 */ /* 0x000fe2000001ff00 */
[----:B------:R-:W-:-:S02]  /*0180*/  SHF.R.U32.HI R10, RZ, 0x4, R10 ;  /* 0x00000004ff0a7819 */ /* 0x000fc4000001160a */
[-C--:B------:R-:W-:Y:S01]  /*0190*/  IMAD.WIDE R4, R8, R11.reuse, c[0x0][0x160] ;  /* 0x0000580008047625 */ /* 0x080fe200078e020b */
[C---:B------:R-:W-:Y:S01]  /*01a0*/  ISETP.LT.AND P2, PT, R0.reuse, 0x100, !P3 ;  /* 0x000001000000780c */ /* 0x040fe20005f41270 */
[----:B------:R-:W-:Y:S01]  /*01b0*/  CS2R R32, SRZ ;  /* 0x0000000000207805 */ /* 0x000fe2000001ff00 */
[----:B------:R-:W-:Y:S01]  /*01c0*/  CS2R R34, SRZ ;  /* 0x0000000000227805 */ /* 0x000fe2000001ff00 */
[----:B------:R-:W-:Y:S01]  /*01d0*/  IMAD R52, R0, 0x4, R13 ;  /* 0x0000000400347824 */ /* 0x000fe200078e020d */
[----:B------:R-:W-:Y:S01]  /*01e0*/  SGXT.U32 R10, R10, 0x1 ;  /* 0x000000010a0a781a */ /* 0x000fe20000000000 */
[----:B------:R0:W2:Y:S01]  /*01f0*/  @P4 LDG.E.EL.64 R20, [R4.64] ;  /* 0x0000000404144981 */ /* 0x0000a2000c2e1b00 */
[----:B------:R-:W-:Y:S01]  /*0200*/  IMAD.SHL.U32 R9, R9, 0x2, RZ ;  /* 0x0000000209097824 */ /* 0x000fe200078e00ff */
[----:B------:R-:W-:Y:S01]  /*0210*/  LOP3.LUT R59, R59, 0x3c, R7, 0xf8, !PT ;  /* 0x0000003c3b3b7812 */ /* 0x000fe200078ef807 */
[----:B------:R-:W-:Y:S01]  /*0220*/  IMAD.WIDE R16, R52, R11, c[0x0][0x160] ;  /* 0x0000580034107625 */ /* 0x000fe200078e020b */
[----:B------:R-:W-:Y:S01]  /*0230*/  CS2R R46, SRZ ;  /* 0x00000000002e7805 */ /* 0x000fe2000001ff00 */
[----:B------:R-:W-:Y:S01]  /*0240*/  CS2R R48, SRZ ;  /* 0x0000000000307805 */ /* 0x000fe2000001ff00 */
[----:B------:R-:W-:-:S02]  /*0250*/  P2R R12, PR, RZ, 0x4 ;  /* 0x00000004ff0c7803 */ /* 0x000fc40000000000 */
[----:B------:R-:W3:Y:S01]  /*0260*/  @P2 LDG.E.EL.64 R22, [R16.64] ;  /* 0x0000000410162981 */ /* 0x000ee2000c2e1b00 */
[----:B------:R-:W-:Y:S02]  /*0270*/  LOP3.LUT R13, R7, 0xc, RZ, 0xc0, !PT ;  /* 0x0000000c070d7812 */ /* 0x000fe400078ec0ff */
[----:B------:R-:W-:-:S03]  /*0280*/  P2R R15, PR, RZ, 0x10 ;  /* 0x00000010ff0f7803 */ /* 0x000fc60000000000 */
[----:B------:R-:W-:Y:S01]  /*0290*/  IMAD R63, R13, 0x41, R14 ;  /* 0x000000410d3f7824 */ /* 0x000fe200078e020e */
[----:B------:R-:W-:Y:S02]  /*02a0*/  LOP3.LUT R9, R9, R10, RZ, 0xfc, !PT ;  /* 0x0000000a09097212 */ /* 0x000fe400078efcff */
[----:B0-----:R-:W-:Y:S02]  /*02b0*/  SHF.R.S32.HI R5, RZ, 0x1b, R19 ;  /* 0x0000001bff057819 */ /* 0x001fe40000011413 */
[----:B------:R-:W-:Y:S02]  /*02c0*/  SHF.L.U32 R63, R63, 0x1, RZ ;  /* 0x000000013f3f7819 */ /* 0x000fe400000006ff */
[C---:B------:R-:W-:Y:S02]  /*02d0*/  LOP3.LUT R62, R18.reuse, R9, RZ, 0xfc, !PT ;  /* 0x00000009123e7212 */ /* 0x040fe400078efcff */
[----:B------:R-:W-:Y:S02]  /*02e0*/  LOP3.LUT R57, R18, 0x8, R9, 0xfe, !PT ;  /* 0x0000000812397812 */ /* 0x000fe400078efe09 */
[----:B------:R-:W-:-:S04]  /*02f0*/  ISETP.GE.AND P0, PT, R59, 0x100, PT ;  /* 0x000001003b00780c */ /* 0x000fc80003f06270 */
[----:B------:R-:W-:Y:S02]  /*0300*/  ISETP.LT.AND P1, PT, R62, 0x10, !P0 ;  /* 0x000000103e00780c */ /* 0x000fe40004721270 */
[----:B------:R-:W-:Y:S01]  /*0310*/  ISETP.LT.AND P0, PT, R57, 0x10, !P0 ;  /* 0x000000103900780c */ /* 0x000fe20004701270 */
[----:B------:R-:W-:Y:S01]  /*0320*/  IMAD.MOV.U32 R19, RZ, RZ, 0x4 ;  /* 0x00000004ff137424 */ /* 0x000fe200078e00ff */
[----:B--2---:R-:W-:-:S05]  /*0330*/  SHF.R.U32.HI R4, RZ, 0x10, R20 ;  /* 0x00000010ff047819 */ /* 0x004fca0000011614 */
[----:B------:R0:W-:Y:S02]  /*0340*/  STS.U16 [R63+0x82], R4 ;  /* 0x000082043f007388 */ /* 0x0001e40000000400 */
[----:B0-----:R-:W-:-:S04]  /*0350*/  SGXT R4, R5, 0x1 ;  /* 0x000000010504781a */ /* 0x001fc80000000200 */
[C---:B------:R-:W-:Y:S02]  /*0360*/  LEA.HI R5, R4.reuse, R62, RZ, 0x2 ;  /* 0x0000003e04057211 */ /* 0x040fe400078f10ff */
[----:B------:R-:W-:Y:S02]  /*0370*/  LEA.HI R4, R4, R57, RZ, 0x2 ;  /* 0x0000003904047211 */ /* 0x000fe400078f10ff */
[----:B------:R-:W-:Y:S02]  /*0380*/  LOP3.LUT R5, R5, 0xfffffc, RZ, 0xc0, !PT ;  /* 0x00fffffc05057812 */ /* 0x000fe400078ec0ff */
[----:B------:R-:W-:-:S03]  /*0390*/  LOP3.LUT R4, R4, 0xfffffc, RZ, 0xc0, !PT ;  /* 0x00fffffc04047812 */ /* 0x000fc600078ec0ff */
[----:B------:R-:W-:Y:S02]  /*03a0*/  IMAD.IADD R66, R62, 0x1, -R5 ;  /* 0x000000013e427824 */ /* 0x000fe400078e0a05 */
[----:B------:R-:W-:Y:S02]  /*03b0*/  IMAD.IADD R64, R57, 0x1, -R4 ;  /* 0x0000000139407824 */ /* 0x000fe400078e0a04 */
[----:B------:R-:W-:-:S03]  /*03c0*/  IMAD R4, R66, 0x100, R59 ;  /* 0x0000010042047824 */ /* 0x000fc600078e023b */
[----:B------:R-:W-:Y:S01]  /*03d0*/  LEA R18, R64, R59, 0x8 ;  /* 0x0000003b40127211 */ /* 0x000fe200078e40ff */
[----:B------:R-:W-:Y:S01]  /*03e0*/  STS.U16 [R63], R20 ;  /* 0x000000143f007388 */ /* 0x000fe20000000400 */
[----:B------:R-:W-:Y:S01]  /*03f0*/  SHF.R.U32.HI R24, RZ, 0x10, R21 ;  /* 0x00000010ff187819 */ /* 0x000fe20000011615 */
[-C--:B------:R-:W-:Y:S01]  /*0400*/  IMAD.WIDE R4, R4, R19.reuse, c[0x0][0x168] ;  /* 0x00005a0004047625 */ /* 0x080fe200078e0213 */
[----:B---3--:R-:W-:Y:S01]  /*0410*/  SHF.R.U32.HI R10, RZ, 0x10, R22 ;  /* 0x00000010ff0a7819 */ /* 0x008fe20000011616 */
[----:B------:R0:W-:Y:S01]  /*0420*/  STS.U16 [R63+0x104], R21 ;  /* 0x000104153f007388 */ /* 0x0001e20000000400 */
[----:B------:R-:W-:Y:S01]  /*0430*/  SHF.R.U32.HI R16, RZ, 0x10, R23 ;  /* 0x00000010ff107819 */ /* 0x000fe20000011617 */
[----:B------:R-:W-:Y:S02]  /*0440*/  IMAD.WIDE R18, R18, R19, c[0x0][0x168] ;  /* 0x00005a0012127625 */ /* 0x000fe400078e0213 */
[----:B------:R-:W-:Y:S04]  /*0450*/  STS.U16 [R63+0x40], R22 ;  /* 0x000040163f007388 */ /* 0x000fe80000000400 */
[----:B------:R1:W-:Y:S01]  /*0460*/  STS.U16 [R63+0x144], R23 ;  /* 0x000144173f007388 */ /* 0x0003e20000000400 */
[----:B0-----:R-:W-:-:S03]  /*0470*/  CS2R R20, SRZ ;  /* 0x0000000000147805 */ /* 0x001fc6000001ff00 */
[----:B------:R-:W-:Y:S01]  /*0480*/  STS.U16 [R63+0x186], R24 ;  /* 0x000186183f007388 */ /* 0x000fe20000000400 */
[----:B-1----:R-:W-:-:S03]  /*0490*/  CS2R R22, SRZ ;  /* 0x0000000000167805 */ /* 0x002fc6000001ff00 */
[----:B------:R-:W-:Y:S04]  /*04a0*/  STS.U16 [R63+0xc2], R10 ;  /* 0x0000c20a3f007388 */ /* 0x000fe80000000400 */
[----:B------:R-:W-:Y:S04]  /*04b0*/  STS.U16 [R63+0x1c6], R16 ;  /* 0x0001c6103f007388 */ /* 0x000fe80000000400 */
[----:B------:R-:W-:Y:S06]  /*04c0*/  BAR.SYNC 0x0 ;  /* 0x0000000000007b1d */ /* 0x000fec0000000000 */
[----:B------:R0:W2:Y:S04]  /*04d0*/  @P1 LDG.E.EL.128 R20, [R4.64] ;  /* 0x0000000404141981 */ /* 0x0000a8000c2e1d00 */
[----:B------:R1:W3:Y:S01]  /*04e0*/  @P0 LDG.E.EL.128 R32, [R18.64] ;  /* 0x0000000412200981 */ /* 0x0002e2000c2e1d00 */
[----:B------:R-:W-:-:S05]  /*04f0*/  LOP3.LUT R10, R7, 0x3c, RZ, 0xc0, !PT ;  /* 0x0000003c070a7812 */ /* 0x000fca00078ec0ff */
[----:B------:R-:W-:Y:S02]  /*0500*/  IMAD R24, R10, 0x14, RZ ;  /* 0x000000140a187824 */ /* 0x000fe400078e02ff */
[C---:B------:R-:W-:Y:S01]  /*0510*/  IMAD R16, R9.reuse, 0x41, R10 ;  /* 0x0000004109107824 */ /* 0x040fe200078e020a */
[----:B------:R-:W-:Y:S02]  /*0520*/  IADD3 R10, R8, 0x400, RZ ;  /* 0x00000400080a7810 */ /* 0x000fe40007ffe0ff */
[----:B------:R-:W-:-:S03]  /*0530*/  LOP3.LUT R17, R9, R24, RZ, 0xfc, !PT ;  /* 0x0000001809117212 */ /* 0x000fc600078efcff */
[-C--:B-1----:R-:W-:Y:S01]  /*0540*/  IMAD.WIDE R18, R10, R11.reuse, c[0x0][0x160] ;  /* 0x000058000a127625 */ /* 0x082fe200078e020b */
[----:B------:R-:W-:Y:S02]  /*0550*/  LOP3.LUT R10, R6, 0x3fffffe, RZ, 0xc0, !PT ;  /* 0x03fffffe060a7812 */ /* 0x000fe400078ec0ff */
[----:B------:R-:W-:Y:S01]  /*0560*/  IADD3 R24, R52, 0x400, RZ ;  /* 0x0000040034187810 */ /* 0x000fe20007ffe0ff */
[----:B------:R-:W-:Y:S01]  /*0570*/  IMAD.SHL.U32 R16, R16, 0x2, RZ ;  /* 0x0000000210107824 */ /* 0x000fe200078e00ff */
[----:B------:R-:W-:Y:S01]  /*0580*/  ISETP.EQ.AND P3, PT, R10, 0x2, !P3 ;  /* 0x000000020a00780c */ /* 0x000fe20005f62270 */
[----:B------:R-:W-:Y:S01]  /*0590*/  IMAD R13, R14, 0x14, R13 ;  /* 0x000000140e0d7824 */ /* 0x000fe200078e020d */
[----:B------:R-:W-:Y:S01]  /*05a0*/  IADD3 R6, R8, -0x200, RZ ;  /* 0xfffffe0008067810 */ /* 0x000fe20007ffe0ff */
[----:B------:R-:W-:Y:S01]  /*05b0*/  IMAD.WIDE R24, R24, R11, c[0x0][0x160] ;  /* 0x0000580018187625 */ /* 0x000fe200078e020b */
[----:B------:R-:W1:Y:S01]  /*05c0*/  LDS.U16 R53, [R16] ;  /* 0x0000000010357984 */ /* 0x000e620000000400 */
[----:B------:R-:W-:-:S03]  /*05d0*/  IADD3 R36, R52, -0x200, RZ ;  /* 0xfffffe0034247810 */ /* 0x000fc60007ffe0ff */
[----:B------:R-:W-:Y:S01]  /*05e0*/  LDS.U16 R58, [R16+0x2] ;  /* 0x00000200103a7984 */ /* 0x000fe20000000400 */
[----:B0-----:R-:W-:-:S03]  /*05f0*/  CS2R R4, SRZ ;  /* 0x0000000000047805 */ /* 0x001fc6000001ff00 */
[----:B------:R-:W-:Y:S04]  /*0600*/  LDS.U16 R65, [R16+0x4] ;  /* 0x0000040010417984 */ /* 0x000fe80000000400 */
[----:B------:R-:W-:Y:S04]  /*0610*/  LDS.U16 R44, [R16+0x6] ;  /* 0x00000600102c7984 */ /* 0x000fe80000000400 */
[----:B------:R-:W-:Y:S04]  /*0620*/  LDS.U16 R55, [R16+0x410] ;  /* 0x0004100010377984 */ /* 0x000fe80000000400 */
[----:B------:R-:W-:Y:S04]  /*0630*/  LDS.U16 R56, [R16+0x412] ;  /* 0x0004120010387984 */ /* 0x000fe80000000400 */
[----:B------:R-:W-:Y:S04]  /*0640*/  LDS.U16 R14, [R16+0x414] ;  /* 0x00041400100e7984 */ /* 0x000fe80000000400 */
[----:B------:R-:W-:Y:S01]  /*0650*/  LDS.U16 R41, [R16+0x416] ;  /* 0x0004160010297984 */ /* 0x000fe20000000400 */
[----:B------:R-:W-:-:S03]  /*0660*/  CS2R R8, SRZ ;  /* 0x0000000000087805 */ /* 0x000fc6000001ff00 */
[----:B------:R-:W-:Y:S06]  /*0670*/  BAR.SYNC 0x0 ;  /* 0x0000000000007b1d */ /* 0x000fec0000000000 */
[----:B------:R-:W-:-:S04]  /*0680*/  IMAD.WIDE R6, R6, R11, c[0x0][0x160] ;  /* 0x0000580006067625 */ /* 0x000fc800078e020b */
[----:B------:R-:W-:Y:S01]  /*0690*/  IMAD.WIDE R36, R36, R11, c[0x0][0x160] ;  /* 0x0000580024247625 */ /* 0x000fe200078e020b */
[----:B--2---:R-:W-:Y:S04]  /*06a0*/  STS [R17.X4], R20 ;  /* 0x0000001411007388 */ /* 0x004fe80000004800 */
[----:B------:R-:W-:Y:S04]  /*06b0*/  STS [R17.X4+0x50], R21 ;  /* 0x0000501511007388 */ /* 0x000fe80000004800 */
[----:B------:R-:W-:Y:S04]  /*06c0*/  STS [R17.X4+0xa0], R22 ;  /* 0x0000a01611007388 */ /* 0x000fe80000004800 */
[----:B------:R-:W-:Y:S04]  /*06d0*/  STS [R17.X4+0xf0], R23 ;  /* 0x0000f01711007388 */ /* 0x000fe80000004800 */
[----:B---3--:R-:W-:Y:S04]  /*06e0*/  STS [R17.X4+0x20], R32 ;  /* 0x0000202011007388 */ /* 0x008fe80000004800 */
[----:B------:R-:W-:Y:S04]  /*06f0*/  STS [R17.X4+0x70], R33 ;  /* 0x0000702111007388 */ /* 0x000fe80000004800 */
[----:B------:R-:W-:Y:S04]  /*0700*/  STS [R17.X4+0xc0], R34 ;  /* 0x0000c02211007388 */ /* 0x000fe80000004800 */
[----:B------:R-:W-:Y:S04]  /*0710*/  STS [R17.X4+0x110], R35 ;  /* 0x0001102311007388 */ /* 0x000fe80000004800 */
[----:B------:R-:W-:Y:S06]  /*0720*/  BAR.SYNC 0x0 ;  /* 0x0000000000007b1d */ /* 0x000fec0000000000 */
[----:B------:R0:W2:Y:S04]  /*0730*/  @P2 LDG.E.EL.64 R46, [R24.64] ;  /* 0x00000004182e2981 */ /* 0x0000a8000c2e1b00 */
[----:B------:R3:W4:Y:S04]  /*0740*/  @P4 LDG.E.EL.64 R48, [R18.64] ;  /* 0x0000000412304981 */ /* 0x000728000c2e1b00 */
[----:B------:R-:W-:Y:S04]  /*0750*/  LDS.128 R28, [R13.X4+0xa00] ;  /* 0x000a00000d1c7984 */ /* 0x000fe80000004c00 */
[----:B0-----:R-:W-:Y:S04]  /*0760*/  LDS.128 R24, [R13.X4] ;  /* 0x000000000d187984 */ /* 0x001fe80000004c00 */
[----:B------:R-:W-:Y:S06]  /*0770*/  BAR.SYNC 0x0 ;  /* 0x0000000000007b1d */ /* 0x000fec0000000000 */
[----:B------:R-:W-:Y:S04]  /*0780*/  STS.U16 [R63], RZ ;  /* 0x000000ff3f007388 */ /* 0x000fe80000000400 */
[----:B------:R-:W-:Y:S04]  /*0790*/  STS.U16 [R63+0x82], RZ ;  /* 0x000082ff3f007388 */ /* 0x000fe80000000400 */
[----:B------:R-:W-:Y:S04]  /*07a0*/  STS.U16 [R63+0x104], RZ ;  /* 0x000104ff3f007388 */ /* 0x000fe80000000400 */
[----:B------:R-:W-:Y:S04]  /*07b0*/  STS.U16 [R63+0x186], RZ ;  /* 0x000186ff3f007388 */ /* 0x000fe80000000400 */
[----:B------:R-:W-:Y:S04]  /*07c0*/  STS.U16 [R63+0x40], RZ ;  /* 0x000040ff3f007388 */ /* 0x000fe80000000400 */
[----:B------:R-:W-:Y:S04]  /*07d0*/  STS.U16 [R63+0xc2], RZ ;  /* 0x0000c2ff3f007388 */ /* 0x000fe80000000400 */
[----:B------:R-:W-:Y:S04]  /*07e0*/  STS.U16 [R63+0x144], RZ ;  /* 0x000144ff3f007388 */ /* 0x000fe80000000400 */
[----:B------:R-:W-:Y:S04]  /*07f0*/  STS.U16 [R63+0x1c6], RZ ;  /* 0x0001c6ff3f007388 */ /* 0x000fe80000000400 */
[----:B------:R-:W-:Y:S06]  /*0800*/  BAR.SYNC 0x0 ;  /* 0x0000000000007b1d */ /* 0x000fec0000000000 */
[----:B------:R-:W5:Y:S04]  /*0810*/  @P3 LDG.E.EL.64 R4, [R6.64] ;  /* 0x0000000406043981 */ /* 0x000f68000c2e1b00 */
[----:B------:R0:W2:Y:S01]  /*0820*/  @P3 LDG.E.EL.64 R8, [R36.64] ;  /* 0x0000000424083981 */ /* 0x0000a2000c2e1b00 */
[----:B------:R-:W-:-:S03]  /*0830*/  ISETP.GE.AND P0, PT, R62, 0x10, PT ;  /* 0x000000103e00780c */ /* 0x000fc60003f06270 */
[----:B------:R-:W-:Y:S01]  /*0840*/  LDS.U16 R43, [R16] ;  /* 0x00000000102b7984 */ /* 0x000fe20000000400 */
[----:B------:R-:W-:-:S03]  /*0850*/  ISETP.EQ.AND P0, PT, R10, 0x2, !P0 ;  /* 0x000000020a00780c */ /* 0x000fc60004702270 */
[----:B---3--:R-:W-:Y:S01]  /*0860*/  LDS.U16 R18, [R16+0x2] ;  /* 0x0000020010127984 */ /* 0x008fe20000000400 */
[----:B0-----:R-:W-:-:S03]  /*0870*/  IMAD.MOV.U32 R37, RZ, RZ, 0x4 ;  /* 0x00000004ff257424 */ /* 0x001fc600078e00ff */
[----:B------:R-:W-:Y:S04]  /*0880*/  LDS.U16 R54, [R16+0x4] ;  /* 0x0000040010367984 */ /* 0x000fe80000000400 */
[----:B------:R-:W-:Y:S04]  /*0890*/  LDS.U16 R51, [R16+0x6] ;  /* 0x0000060010337984 */ /* 0x000fe80000000400 */
[----:B------:R-:W-:Y:S04]  /*08a0*/  LDS.U16 R50, [R16+0x410] ;  /* 0x0004100010327984 */ /* 0x000fe80000000400 */
[----:B------:R-:W-:Y:S04]  /*08b0*/  LDS.U16 R45, [R16+0x412] ;  /* 0x00041200102d7984 */ /* 0x000fe80000000400 */
[----:B------:R-:W-:Y:S04]  /*08c0*/  LDS.U16 R40, [R16+0x414] ;  /* 0x0004140010287984 */ /* 0x000fe80000000400 */
[----:B------:R-:W-:Y:S01]  /*08d0*/  LDS.U16 R19, [R16+0x416] ;  /* 0x0004160010137984 */ /* 0x000fe20000000400 */
[----:B------:R-:W-:-:S04]  /*08e0*/  ISETP.GE.AND P1, PT, R57, 0x10, PT ;  /* 0x000000103900780c */ /* 0x000fc80003f26270 */
[----:B------:R-:W-:Y:S02]  /*08f0*/  ISETP.EQ.AND P1, PT, R10, 0x2, !P1 ;  /* 0x000000020a00780c */ /* 0x000fe40004f22270 */
[----:B------:R-:W-:Y:S01]  /*0900*/  CS2R R10, SRZ ;  /* 0x00000000000a7805 */ /* 0x000fe2000001ff00 */
[----:B------:R-:W-:Y:S06]  /*0910*/  BAR.SYNC 0x0 ;  /* 0x0000000000007b1d */ /* 0x000fec0000000000 */
[----:B-----5:R-:W-:Y:S02]  /*0920*/  SEL R4, R4, RZ, P3 ;  /* 0x000000ff04047207 */ /* 0x020fe40001800000 */
[----:B--2---:R-:W-:-:S02]  /*0930*/  SEL R38, R9, RZ, P3 ;  /* 0x000000ff09267207 */ /* 0x004fc40001800000 */
[----:B------:R-:W-:Y:S02]  /*0940*/  IADD3 R9, R59, -0x80, RZ ;  /* 0xffffff803b097810 */ /* 0x000fe40007ffe0ff */
[----:B------:R-:W-:Y:S02]  /*0950*/  SHF.R.U32.HI R6, RZ, 0x10, R4 ;  /* 0x00000010ff067819 */ /* 0x000fe40000011604 */
[----:B------:R-:W-:Y:S02]  /*0960*/  SEL R68, R5, RZ, P3 ;  /* 0x000000ff05447207 */ /* 0x000fe40001800000 */
[----:B------:R-:W-:Y:S01]  /*0970*/  SEL R8, R8, RZ, P3 ;  /* 0x000000ff08087207 */ /* 0x000fe20001800000 */
[----:B------:R-:W-:Y:S01]  /*0980*/  IMAD R39, R66, 0x100, R9 ;  /* 0x0000010042277824 */ /* 0x000fe200078e0209 */
[----:B------:R0:W-:Y:S01]  /*0990*/  STS.U16 [R63], R4 ;  /* 0x000000043f007388 */ /* 0x0001e20000000400 */
[----:B------:R-:W-:Y:S02]  /*09a0*/  SHF.R.U32.HI R70, RZ, 0x10, R68 ;  /* 0x00000010ff467819 */ /* 0x000fe40000011644 */
[----:B------:R-:W-:Y:S01]  /*09b0*/  SHF.R.U32.HI R36, RZ, 0x10, R8 ;  /* 0x00000010ff247819 */ /* 0x000fe20000011608 */
[----:B------:R2:W-:Y:S01]  /*09c0*/  STS.U16 [R63+0x82], R6 ;  /* 0x000082063f007388 */ /* 0x0005e20000000400 */
[----:B------:R-:W-:-:S03]  /*09d0*/  SHF.R.U32.HI R60, RZ, 0x10, R38 ;  /* 0x00000010ff3c7819 */ /* 0x000fc60000011626 */
[----:B------:R3:W-:Y:S01]  /*09e0*/  STS.U16 [R63+0x144], R38 ;  /* 0x000144263f007388 */ /* 0x0007e20000000400 */
[----:B0-----:R-:W-:Y:S01]  /*09f0*/  CS2R R4, SRZ ;  /* 0x0000000000047805 */ /* 0x001fe2000001ff00 */
[----:B--2---:R-:W-:Y:S02]  /*0a00*/  CS2R R6, SRZ ;  /* 0x0000000000067805 */ /* 0x004fe4000001ff00 */
[----:B------:R-:W-:Y:S01]  /*0a10*/  STS.U16 [R63+0x104], R68 ;  /* 0x000104443f007388 */ /* 0x000fe20000000400 */
[----:B---3--:R-:W-:-:S03]  /*0a20*/  IMAD.WIDE R38, R39, R37, c[0x0][0x170] ;  /* 0x00005c0027267625 */ /* 0x008fc600078e0225 */
[----:B------:R-:W-:Y:S04]  /*0a30*/  STS.U16 [R63+0x40], R8 ;  /* 0x000040083f007388 */ /* 0x000fe80000000400 */
[----:B------:R-:W-:Y:S04]  /*0a40*/  STS.U16 [R63+0x186], R70 ;  /* 0x000186463f007388 */ /* 0x000fe80000000400 */
[----:B------:R-:W-:Y:S04]  /*0a50*/  STS.U16 [R63+0xc2], R36 ;  /* 0x0000c2243f007388 */ /* 0x000fe80000000400 */
[----:B------:R-:W-:Y:S04]  /*0a60*/  STS.U16 [R63+0x1c6], R60 ;  /* 0x0001c63c3f007388 */ /* 0x000fe80000000400 */
[----:B------:R-:W-:Y:S06]  /*0a70*/  BAR.SYNC 0x0 ;  /* 0x0000000000007b1d */ /* 0x000fec0000000000 */
[----:B------:R0:W2:Y:S01]  /*0a80*/  @P0 LDG.E.EL.128 R4, [R38.64] ;  /* 0x0000000426040981 */ /* 0x0000a2000c2e1d00 */
[----:B------:R-:W-:-:S02]  /*0a90*/  IMAD R36, R64, 0x100, R9 ;  /* 0x0000010040247824 */ /* 0x000fc400078e0209 */
[----:B------:R-:W-:Y:S01]  /*0aa0*/  CS2R R8, SRZ ;  /* 0x0000000000087805 */ /* 0x000fe2000001ff00 */
[----:B------:R-:W3:Y:S01]  /*0ab0*/  LDS.U16 R60, [R16] ;  /* 0x00000000103c7984 */ /* 0x000ee20000000400 */
[----:B------:R-:W-:Y:S01]  /*0ac0*/  IMAD.WIDE R36, R36, R37, c[0x0][0x170] ;  /* 0x00005c0024247625 */ /* 0x000fe200078e0225 */
[----:B------:R-:W-:-:S03]  /*0ad0*/  ISETP.GT.AND P5, PT, R59, 0x7f, PT ;  /* 0x0000007f3b00780c */ /* 0x000fc60003fa4270 */
[----:B-1----:R-:W-:Y:S01]  /*0ae0*/  IMAD.U32 R53, R53, 0x10000, RZ ;  /* 0x0001000035357824 */ /* 0x002fe200078e00ff */
[----:B------:R1:W5:Y:S04]  /*0af0*/  @P1 LDG.E.EL.128 R8, [R36.64] ;  /* 0x0000000424081981 */ /* 0x000368000c2e1d00 */
[----:B0-----:R-:W0:Y:S04]  /*0b00*/  LDS.U16 R38, [R16+0x2] ;  /* 0x0000020010267984 */ /* 0x001e280000000400 */
[----:B------:R-:W1:Y:S01]  /*0b10*/  LDS.U16 R39, [R16+0x4] ;  /* 0x0000040010277984 */ /* 0x000e620000000400 */
[----:B------:R-:W-:-:S03]  /*0b20*/  ISETP.GE.AND P2, PT, R2, 0x80, PT ;  /* 0x000000800200780c */ /* 0x000fc60003f46270 */
[----:B------:R-:W-:Y:S01]  /*0b30*/  LDS.U16 R71, [R16+0x6] ;  /* 0x0000060010477984 */ /* 0x000fe20000000400 */
[----:B------:R-:W-:-:S03]  /*0b40*/  IADD3 R52, R52, 0x200, RZ ;  /* 0x0000020034347810 */ /* 0x000fc60007ffe0ff */
[----:B------:R-:W-:Y:S04]  /*0b50*/  LDS.U16 R70, [R16+0x410] ;  /* 0x0004100010467984 */ /* 0x000fe80000000400 */
[----:B------:R-:W-:Y:S01]  /*0b60*/  LDS.U16 R69, [R16+0x414] ;  /* 0x0004140010457984 */ /* 0x000fe20000000400 */
[----:B---3--:R-:W-:Y:S01]  /*0b70*/  SHF.L.U32 R60, R60, 0x10, RZ ;  /* 0x000000103c3c7819 */ /* 0x008fe200000006ff */
[----:B0-----:R-:W-:-:S05]  /*0b80*/  IMAD.U32 R61, R38, 0x10000, RZ ;  /* 0x00010000263d7824 */ /* 0x001fca00078e00ff */
[----:B------:R-:W-:Y:S02]  /*0b90*/  LOP3.LUT R61, R61, 0x80000000, RZ, 0x3c, !PT ;  /* 0x800000003d3d7812 */ /* 0x000fe400078e3cff */
[----:B------:R-:W-:Y:S01]  /*0ba0*/  ISETP.LT.AND P2, PT, R3, 0x10, !P2 ;  /* 0x000000100300780c */ /* 0x000fe20005741270 */
[----:B-1----:R-:W-:-:S05]  /*0bb0*/  IMAD.U32 R39, R39, 0x10000, RZ ;  /* 0x0001000027277824 */ /* 0x002fca00078e00ff */
[----:B------:R-:W-:Y:S02]  /*0bc0*/  LOP3.LUT R39, R39, 0x80000000, RZ, 0x3c, !PT ;  /* 0x8000000027277812 */ /* 0x000fe400078e3cff */
[----:B--2---:R-:W-:Y:S02]  /*0bd0*/  SEL R38, R4, RZ, P0 ;  /* 0x000000ff04267207 */ /* 0x004fe40000000000 */
[----:B------:R-:W-:Y:S02]  /*0be0*/  SEL R4, R5, RZ, P0 ;  /* 0x000000ff05047207 */ /* 0x000fe40000000000 */
[----:B------:R-:W-:-:S03]  /*0bf0*/  LOP3.LUT R5, R60, 0x80000000, RZ, 0x3c, !PT ;  /* 0x800000003c057812 */ /* 0x000fc600078e3cff */
[----:B------:R-:W-:Y:S01]  /*0c00*/  FFMA R36, R4, R61, RZ ;  /* 0x0000003d04247223 */ /* 0x000fe200000000ff */
[----:B------:R-:W-:Y:S01]  /*0c10*/  IMAD.U32 R60, R58, 0x10000, RZ ;  /* 0x000100003a3c7824 */ /* 0x000fe200078e00ff */
[----:B------:R-:W-:Y:S01]  /*0c20*/  FFMA R5, R38, R5, RZ ;  /* 0x0000000526057223 */ /* 0x000fe200000000ff */
[----:B------:R-:W-:Y:S01]  /*0c30*/  SEL R6, R6, RZ, P0 ;  /* 0x000000ff06067207 */ /* 0x000fe20000000000 */
[----:B------:R-:W-:Y:S01]  /*0c40*/  LDS.U16 R61, [R16+0x416] ;  /* 0x00041600103d7984 */ /* 0x000fe20000000400 */
[----:B------:R-:W-:Y:S02]  /*0c50*/  FSEL R36, R36, RZ, P5 ;  /* 0x000000ff24247208 */ /* 0x000fe40002800000 */
[----:B------:R-:W-:-:S03]  /*0c60*/  FSEL R5, R5, RZ, P5 ;  /* 0x000000ff05057208 */ /* 0x000fc60002800000 */
[----:B------:R-:W-:Y:S01]  /*0c70*/  FFMA R60, R21, R60, R36 ;  /* 0x0000003c153c7223 */ /* 0x000fe20000000024 */
[----:B------:R-:W-:Y:S01]  /*0c80*/  SHF.L.U32 R21, R3, 0x9, RZ ;  /* 0x0000000903157819 */ /* 0x000fe200000006ff */
[----:B------:R-:W-:-:S04]  /*0c90*/  FFMA R58, R20, R53, R5 ;  /* 0x00000035143a7223 */ /* 0x000fc80000000005 */
[----:B------:R-:W-:Y:S01]  /*0ca0*/  IMAD R20, R2, 0x4, R21 ;  /* 0x0000000402147824 */ /* 0x000fe200078e0215 */
[----:B------:R-:W-:Y:S01]  /*0cb0*/  SEL R7, R7, RZ, P0 ;  /* 0x000000ff07077207 */ /* 0x000fe20000000000 */
[----:B------:R-:W-:Y:S01]  /*0cc0*/  IMAD.MOV.U32 R53, RZ, RZ, 0x2 ;  /* 0x00000002ff357424 */ /* 0x000fe200078e00ff */
[----:B------:R-:W-:Y:S01]  /*0cd0*/  ISETP.GE.AND P0, PT, R0, 0x80, PT ;  /* 0x000000800000780c */ /* 0x000fe20003f06270 */
[----:B------:R-:W-:Y:S01]  /*0ce0*/  CS2R R36, SRZ ;  /* 0x0000000000247805 */ /* 0x000fe2000001ff00 */
[----:B------:R-:W-:Y:S01]  /*0cf0*/  IADD3 R20, R20, 0x200, RZ ;  /* 0x0000020014147810 */ /* 0x000fe20007ffe0ff */
[----:B------:R-:W0:Y:S01]  /*0d00*/  LDS.U16 R5, [R16+0x412] ;  /* 0x0004120010057984 */ /* 0x000e220000000400 */
[----:B-----5:R-:W-:Y:S02]  /*0d10*/  SEL R8, R8, RZ, P1 ;  /* 0x000000ff08087207 */ /* 0x020fe40000800000 */
[----:B------:R-:W-:Y:S02]  /*0d20*/  SEL R9, R9, RZ, P1 ;  /* 0x000000ff09097207 */ /* 0x000fe40000800000 */
[----:B------:R-:W-:-:S02]  /*0d30*/  SEL R10, R10, RZ, P1 ;  /* 0x000000ff0a0a7207 */ /* 0x000fc40000800000 */
[----:B------:R-:W-:Y:S01]  /*0d40*/  SEL R68, R11, RZ, P1 ;  /* 0x000000ff0b447207 */ /* 0x000fe20000800000 */
[----:B------:R-:W-:Y:S01]  /*0d50*/  IMAD.WIDE R20, R20, R53, c[0x0][0x160] ;  /* 0x0000580014147625 */ /* 0x000fe200078e0235 */
[----:B------:R-:W-:Y:S01]  /*0d60*/  ISETP.LT.AND P1, PT, R3, 0x10, !P0 ;  /* 0x000000100300780c */ /* 0x000fe20004721270 */
[----:B------:R-:W-:Y:S06]  /*0d70*/  BAR.SYNC 0x0 ;  /* 0x0000000000007b1d */ /* 0x000fec0000000000 */
[----:B------:R1:W-:Y:S01]  /*0d80*/  STS [R17.X4], R38 ;  /* 0x0000002611007388 */ /* 0x0003e20000004800 */
[----:B------:R-:W-:-:S03]  /*0d90*/  FFMA R11, R6, R39, RZ ;  /* 0x00000027060b7223 */ /* 0x000fc600000000ff */
[----:B------:R-:W-:Y:S04]  /*0da0*/  STS [R17.X4+0x50], R4 ;  /* 0x0000500411007388 */ /* 0x000fe80000004800 */
[----:B------:R-:W-:Y:S04]  /*0db0*/  STS [R17.X4+0xa0], R6 ;  /* 0x0000a00611007388 */ /* 0x000fe80000004800 */
[----:B------:R-:W-:Y:S04]  /*0dc0*/  STS [R17.X4+0xf0], R7 ;  /* 0x0000f00711007388 */ /* 0x000fe80000004800 */
[----:B------:R-:W-:Y:S04]  /*0dd0*/  STS [R17.X4+0x20], R8 ;  /* 0x0000200811007388 */ /* 0x000fe80000004800 */
[----:B------:R-:W-:Y:S04]  /*0de0*/  STS [R17.X4+0x70], R9 ;  /* 0x0000700911007388 */ /* 0x000fe80000004800 */
[----:B------:R-:W-:Y:S04]  /*0df0*/  STS [R17.X4+0xc0], R10 ;  /* 0x0000c00a11007388 */ /* 0x000fe80000004800 */
[----:B------:R-:W-:Y:S01]  /*0e00*/  STS [R17.X4+0x110], R68 ;  /* 0x0001104411007388 */ /* 0x000fe20000004800 */
[----:B-1----:R-:W-:-:S03]  /*0e10*/  CS2R R38, SRZ ;  /* 0x0000000000267805 */ /* 0x002fc6000001ff00 */
[----:B------:R-:W-:Y:S06]  /*0e20*/  BAR.SYNC 0x0 ;  /* 0x0000000000007b1d */ /* 0x000fec0000000000 */
[----:B------:R-:W2:Y:S01]  /*0e30*/  @P2 LDG.E.EL.64 R36, [R20.64] ;  /* 0x0000000414242981 */ /* 0x000ea2000c2e1b00 */
[----:B------:R-:W-:-:S05]  /*0e40*/  IMAD.WIDE R52, R52, R53, c[0x0][0x160] ;  /* 0x0000580034347625 */ /* 0x000fca00078e0235 */
[----:B------:R-:W3:Y:S01]  /*0e50*/  @P1 LDG.E.EL.64 R38, [R52.64] ;  /* 0x0000000434261981 */ /* 0x000ee2000c2e1b00 */
[----:B------:R-:W-:Y:S01]  /*0e60*/  FSEL R4, R11, RZ, P5 ;  /* 0x000000ff0b047208 */ /* 0x000fe20002800000 */
[----:B------:R-:W-:Y:S02]  /*0e70*/  IMAD.U32 R65, R65, 0x10000, RZ ;  /* 0x0001000041417824 */ /* 0x000fe400078e00ff */
[----:B0-----:R-:W-:Y:S02]  /*0e80*/  IMAD.U32 R5, R5, 0x10000, RZ ;  /* 0x0001000005057824 */ /* 0x001fe400078e00ff */
[----:B------:R-:W-:Y:S01]  /*0e90*/  FFMA R67, R65, R22, R4 ;  /* 0x0000001641437223 */ /* 0x000fe20000000004 */
[----:B------:R-:W-:Y:S01]  /*0ea0*/  IMAD.U32 R22, R71, 0x10000, RZ ;  /* 0x0001000047167824 */ /* 0x000fe200078e00ff */
[----:B------:R-:W-:Y:S01]  /*0eb0*/  SHF.L.U32 R65, R70, 0x10, RZ ;  /* 0x0000001046417819 */ /* 0x000fe200000006ff */
[----:B------:R-:W-:Y:S01]  /*0ec0*/  IMAD.U32 R69, R69, 0x10000, RZ ;  /* 0x0001000045457824 */ /* 0x000fe200078e00ff */
[----:B------:R-:W-:-:S02]  /*0ed0*/  LOP3.LUT R70, R5, 0x80000000, RZ, 0x3c, !PT ;  /* 0x8000000005467812 */ /* 0x000fc400078e3cff */
[----:B------:R-:W-:Y:S02]  /*0ee0*/  LOP3.LUT R22, R22, 0x80000000, RZ, 0x3c, !PT ;  /* 0x8000000016167812 */ /* 0x000fe400078e3cff */
[----:B------:R-:W-:Y:S02]  /*0ef0*/  LOP3.LUT R65, R65, 0x80000000, RZ, 0x3c, !PT ;  /* 0x8000000041417812 */ /* 0x000fe400078e3cff */
[----:B------:R-:W-:Y:S02]  /*0f00*/  LOP3.LUT R69, R69, 0x80000000, RZ, 0x3c, !PT ;  /* 0x8000000045457812 */ /* 0x000fe400078e3cff */
[----:B------:R-:W-:Y:S01]  /*0f10*/  ISETP.GE.AND P4, PT, R59, 0x80, PT ;  /* 0x000000803b00780c */ /* 0x000fe20003f86270 */
[----:B------:R-:W-:Y:S01]  /*0f20*/  FFMA R22, R22, R7, RZ ;  /* 0x0000000716167223 */ /* 0x000fe200000000ff */
[----:B------:R-:W-:Y:S01]  /*0f30*/  FFMA R65, R65, R8, RZ ;  /* 0x0000000841417223 */ /* 0x000fe200000000ff */
[----:B------:R-:W-:Y:S01]  /*0f40*/  FFMA R70, R70, R9, RZ ;  /* 0x0000000946467223 */ /* 0x000fe200000000ff */
[----:B------:R-:W-:Y:S01]  /*0f50*/  FFMA R69, R69, R10, RZ ;  /* 0x0000000a45457223 */ /* 0x000fe200000000ff */
[----:B------:R-:W-:Y:S01]  /*0f60*/  LDS.128 R4, [R13.X4] ;  /* 0x000000000d047984 */ /* 0x000fe20000004c00 */
[----:B------:R-:W-:-:S03]  /*0f70*/  ISETP.LT.AND P6, PT, R62, 0x10, !P4 ;  /* 0x000000103e00780c */ /* 0x000fc600067c1270 */
[----:B------:R-:W-:Y:S04]  /*0f80*/  LDS.128 R8, [R13.X4+0xa00] ;  /* 0x000a00000d087984 */ /* 0x000fe80000004c00 */
[----:B------:R-:W-:Y:S06]  /*0f90*/  BAR.SYNC 0x0 ;  /* 0x0000000000007b1d */ /* 0x000fec0000000000 */
[----:B--2---:R-:W-:-:S02]  /*0fa0*/  SEL R71, R37, RZ, P2 ;  /* 0x000000ff25477207 */ /* 0x004fc40001000000 */
[----:B------:R-:W-:Y:S02]  /*0fb0*/  SEL R36, R36, RZ, P2 ;  /* 0x000000ff24247207 */ /* 0x000fe40001000000 */
[----:B------:R-:W-:Y:S02]  /*0fc0*/  SHF.R.U32.HI R75, RZ, 0x10, R71 ;  /* 0x00000010ff4b7819 */ /* 0x000fe40000011647 */
[----:B------:R-:W-:Y:S02]  /*0fd0*/  SHF.R.U32.HI R73, RZ, 0x10, R36 ;  /* 0x00000010ff497819 */ /* 0x000fe40000011624 */
[----:B------:R-:W-:Y:S01]  /*0fe0*/  IADD3 R37, R59, 0x80, RZ ;  /* 0x000000803b257810 */ /* 0x000fe20007ffe0ff */
[----:B------:R0:W-:Y:S01]  /*0ff0*/  STS.U16 [R63+0x186], R75 ;  /* 0x0001864b3f007388 */ /* 0x0001e20000000400 */
[----:B---3--:R-:W-:Y:S02]  /*1000*/  SEL R38, R38, RZ, P1 ;  /* 0x000000ff26267207 */ /* 0x008fe40000800000 */
[----:B------:R-:W-:Y:S01]  /*1010*/  SEL R72, R39, RZ, P1 ;  /* 0x000000ff27487207 */ /* 0x000fe20000800000 */
[----:B------:R1:W-:Y:S01]  /*1020*/  STS.U16 [R63+0x82], R73 ;  /* 0x000082493f007388 */ /* 0x0003e20000000400 */
[----:B------:R-:W-:-:S02]  /*1030*/  SHF.R.U32.HI R74, RZ, 0x10, R38 ;  /* 0x00000010ff4a7819 */ /* 0x000fc40000011626 */
[----:B------:R-:W-:Y:S01]  /*1040*/  SHF.R.U32.HI R76, RZ, 0x10, R72 ;  /* 0x00000010ff4c7819 */ /* 0x000fe20000011648 */
[----:B------:R2:W-:Y:S01]  /*1050*/  STS.U16 [R63+0x104], R71 ;  /* 0x000104473f007388 */ /* 0x0005e20000000400 */
[----:B0-----:R-:W-:-:S03]  /*1060*/  MOV R75, 0x4 ;  /* 0x00000004004b7802 */ /* 0x001fc60000000f00 */
[----:B------:R0:W-:Y:S01]  /*1070*/  STS.U16 [R63], R36 ;  /* 0x000000243f007388 */ /* 0x0001e20000000400 */
[----:B-1----:R-:W-:-:S03]  /*1080*/  IMAD R73, R66, 0x100, R37 ;  /* 0x0000010042497824 */ /* 0x002fc600078e0225 */
[----:B------:R1:W-:Y:S01]  /*1090*/  STS.U16 [R63+0x40], R38 ;  /* 0x000040263f007388 */ /* 0x0003e20000000400 */
[----:B--2---:R-:W-:-:S03]  /*10a0*/  IMAD R71, R64, 0x100, R37 ;  /* 0x0000010040477824 */ /* 0x004fc600078e0225 */
[----:B------:R2:W-:Y:S01]  /*10b0*/  STS.U16 [R63+0x144], R72 ;  /* 0x000144483f007388 */ /* 0x0005e20000000400 */
[----:B0-----:R-:W-:Y:S01]  /*10c0*/  CS2R R36, SRZ ;  /* 0x0000000000247805 */ /* 0x001fe2000001ff00 */
[----:B-1----:R-:W-:Y:S02]  /*10d0*/  CS2R R38, SRZ ;  /* 0x0000000000267805 */ /* 0x002fe4000001ff00 */
[----:B------:R-:W-:Y:S01]  /*10e0*/  STS.U16 [R63+0xc2], R74 ;  /* 0x0000c24a3f007388 */ /* 0x000fe20000000400 */
[----:B--2---:R-:W-:-:S03]  /*10f0*/  IMAD.WIDE R72, R73, R75, c[0x0][0x170] ;  /* 0x00005c0049487625 */ /* 0x004fc600078e024b */
[----:B------:R-:W-:Y:S04]  /*1100*/  STS.U16 [R63+0x1c6], R76 ;  /* 0x0001c64c3f007388 */ /* 0x000fe80000000400 */
[----:B------:R-:W-:Y:S06]  /*1110*/  BAR.SYNC 0x0 ;  /* 0x0000000000007b1d */ /* 0x000fec0000000000 */
[----:B------:R-:W2:Y:S01]  /*1120*/  @P6 LDG.E.EL.128 R36, [R72.64] ;  /* 0x0000000448246981 */ /* 0x000ea2000c2e1d00 */
[----:B------:R-:W-:-:S02]  /*1130*/  P2R R42, PR, RZ, 0x8 ;  /* 0x00000008ff2a7803 */ /* 0x000fc40000000000 */
[----:B------:R-:W-:Y:S01]  /*1140*/  ISETP.LT.AND P3, PT, R57, 0x10, !P4 ;  /* 0x000000103900780c */ /* 0x000fe20006761270 */
[----:B------:R-:W-:Y:S01]  /*1150*/  IMAD.WIDE R62, R71, R75, c[0x0][0x170] ;  /* 0x00005c00473e7625 */ /* 0x000fe200078e024b */
[----:B--2---:R-:W-:Y:S02]  /*1160*/  SEL R64, R36, RZ, P6 ;  /* 0x000000ff24407207 */ /* 0x004fe40003000000 */
[----:B------:R-:W-:Y:S02]  /*1170*/  SEL R66, R37, RZ, P6 ;  /* 0x000000ff25427207 */ /* 0x000fe40003000000 */
[----:B------:R-:W-:Y:S01]  /*1180*/  SEL R74, R38, RZ, P6 ;  /* 0x000000ff264a7207 */ /* 0x000fe20003000000 */
[----:B------:R-:W-:Y:S01]  /*1190*/  CS2R R36, SRZ ;  /* 0x0000000000247805 */ /* 0x000fe2000001ff00 */
[----:B------:R-:W-:Y:S02]  /*11a0*/  SEL R76, R39, RZ, P6 ;  /* 0x000000ff274c7207 */ /* 0x000fe40003000000 */
[----:B------:R-:W-:-:S06]  /*11b0*/  CS2R R38, SRZ ;  /* 0x0000000000267805 */ /* 0x000fcc000001ff00 */
[----:B------:R-:W2:Y:S01]  /*11c0*/  @P3 LDG.E.EL.128 R36, [R62.64] ;  /* 0x000000043e243981 */ /* 0x000ea2000c2e1d00 */
[----:B------:R-:W-:Y:S01]  /*11d0*/  IMAD.U32 R18, R18, 0x10000, RZ ;  /* 0x0001000012127824 */ /* 0x000fe200078e00ff */
[----:B------:R-:W-:Y:S01]  /*11e0*/  ISETP.GT.AND P6, PT, R59, 0xff, PT ;  /* 0x000000ff3b00780c */ /* 0x000fe20003fc4270 */
[----:B------:R-:W-:Y:S02]  /*11f0*/  IMAD.U32 R19, R19, 0x10000, RZ ;  /* 0x0001000013137824 */ /* 0x000fe400078e00ff */
[----:B------:R-:W-:Y:S02]  /*1200*/  IMAD.U32 R43, R43, 0x10000, RZ ;  /* 0x000100002b2b7824 */ /* 0x000fe400078e00ff */
[----:B------:R-:W-:Y:S02]  /*1210*/  IMAD.U32 R57, R45, 0x10000, RZ ;  /* 0x000100002d397824 */ /* 0x000fe400078e00ff */
[----:B------:R-:W-:Y:S02]  /*1220*/  IMAD.U32 R54, R54, 0x10000, RZ ;  /* 0x0001000036367824 */ /* 0x000fe400078e00ff */
[----:B------:R-:W-:Y:S01]  /*1230*/  IMAD.U32 R59, R40, 0x10000, RZ ;  /* 0x00010000283b7824 */ /* 0x000fe200078e00ff */
[----:B------:R-:W-:-:S02]  /*1240*/  FSEL R40, R57, RZ, P6 ;  /* 0x000000ff39287208 */ /* 0x000fc40003000000 */
[----:B------:R-:W-:Y:S02]  /*1250*/  FSEL R45, R54, RZ, P6 ;  /* 0x000000ff362d7208 */ /* 0x000fe40003000000 */
[----:B------:R-:W-:Y:S02]  /*1260*/  FSEL R57, R22, RZ, P5 ;  /* 0x000000ff16397208 */ /* 0x000fe40002800000 */
[----:B------:R-:W-:Y:S01]  /*1270*/  SHF.L.U32 R44, R44, 0x10, RZ ;  /* 0x000000102c2c7819 */ /* 0x000fe200000006ff */
[----:B------:R-:W-:Y:S01]  /*1280*/  IMAD.U32 R55, R55, 0x10000, RZ ;  /* 0x0001000037377824 */ /* 0x000fe200078e00ff */
[----:B------:R-:W-:Y:S01]  /*1290*/  FSEL R54, R65, RZ, P5 ;  /* 0x000000ff41367208 */ /* 0x000fe20002800000 */
[----:B------:R-:W-:Y:S01]  /*12a0*/  IMAD.U32 R56, R56, 0x10000, RZ ;  /* 0x0001000038387824 */ /* 0x000fe200078e00ff */
[----:B------:R-:W-:Y:S01]  /*12b0*/  FSEL R69, R69, RZ, P5 ;  /* 0x000000ff45457208 */ /* 0x000fe20002800000 */
[----:B------:R-:W-:Y:S02]  /*12c0*/  FFMA R23, R44, R23, R57 ;  /* 0x000000172c177223 */ /* 0x000fe40000000039 */
[----:B------:R-:W-:Y:S01]  /*12d0*/  FFMA R32, R55, R32, R54 ;  /* 0x0000002037207223 */ /* 0x000fe20000000036 */
[----:B------:R-:W-:Y:S04]  /*12e0*/  LDS.U16 R44, [R16+0x4] ;  /* 0x00000400102c7984 */ /* 0x000fe80000000400 */
[----:B------:R-:W-:Y:S04]  /*12f0*/  LDS.U16 R54, [R16+0x6] ;  /* 0x0000060010367984 */ /* 0x000fe80000000400 */
[----:B------:R-:W0:Y:S04]  /*1300*/  LDS.U16 R57, [R16+0x414] ;  /* 0x0004140010397984 */ /* 0x000e280000000400 */
[----:B------:R-:W1:Y:S01]  /*1310*/  LDS.U16 R55, [R16+0x410] ;  /* 0x0004100010377984 */ /* 0x000e620000000400 */
[----:B------:R-:W-:-:S02]  /*1320*/  IMAD.U32 R14, R14, 0x10000, RZ ;  /* 0x000100000e0e7824 */ /* 0x000fc400078e00ff */
[----:B------:R-:W-:Y:S02]  /*1330*/  IMAD.U32 R41, R41, 0x10000, RZ ;  /* 0x0001000029297824 */ /* 0x000fe400078e00ff */
[----:B------:R-:W-:Y:S01]  /*1340*/  FFMA R69, R14, R34, R69 ;  /* 0x000000220e457223 */ /* 0x000fe20000000045 */
[----:B0-----:R-:W-:Y:S02]  /*1350*/  IMAD.U32 R57, R57, 0x10000, RZ ;  /* 0x0001000039397824 */ /* 0x001fe400078e00ff */
[----:B-1----:R-:W-:Y:S01]  /*1360*/  IMAD.U32 R55, R55, 0x10000, RZ ;  /* 0x0001000037377824 */ /* 0x002fe200078e00ff */
[----:B--2---:R-:W-:Y:S02]  /*1370*/  SEL R36, R36, RZ, P3 ;  /* 0x000000ff24247207 */ /* 0x004fe40001800000 */
[----:B------:R-:W-:Y:S02]  /*1380*/  SEL R72, R37, RZ, P3 ;  /* 0x000000ff25487207 */ /* 0x000fe40001800000 */
[----:B------:R-:W-:-:S02]  /*1390*/  SEL R38, R38, RZ, P3 ;  /* 0x000000ff26267207 */ /* 0x000fc40001800000 */
[----:B------:R-:W-:Y:S02]  /*13a0*/  SEL R39, R39, RZ, P3 ;  /* 0x000000ff27277207 */ /* 0x000fe40001800000 */
[----:B------:R-:W-:Y:S02]  /*13b0*/  ISETP.NE.AND P3, PT, R42, RZ, PT ;  /* 0x000000ff2a00720c */ /* 0x000fe40003f65270 */
[----:B------:R-:W-:Y:S02]  /*13c0*/  SHF.L.U32 R42, R50, 0x10, RZ ;  /* 0x00000010322a7819 */ /* 0x000fe400000006ff */
[----:B------:R-:W-:Y:S02]  /*13d0*/  FSEL R50, R18, RZ, P6 ;  /* 0x000000ff12327208 */ /* 0x000fe40003000000 */
[----:B------:R-:W-:Y:S01]  /*13e0*/  FSEL R18, R19, RZ, P6 ;  /* 0x000000ff13127208 */ /* 0x000fe20003000000 */
[----:B------:R-:W-:Y:S02]  /*13f0*/  IMAD.U32 R19, R61, 0x10000, RZ ;  /* 0x000100003d137824 */ /* 0x000fe400078e00ff */
[----:B------:R-:W-:-:S03]  /*1400*/  IMAD.U32 R37, R51, 0x10000, RZ ;  /* 0x0001000033257824 */ /* 0x000fc600078e00ff */
[----:B------:R-:W-:Y:S02]  /*1410*/  LOP3.LUT R19, R19, 0x80000000, RZ, 0x3c, !PT ;  /* 0x8000000013137812 */ /* 0x000fe400078e3cff */
[----:B------:R-:W-:Y:S02]  /*1420*/  FSEL R51, R43, RZ, P6 ;  /* 0x000000ff2b337208 */ /* 0x000fe40003000000 */
[----:B------:R-:W-:Y:S01]  /*1430*/  FSEL R43, R37, RZ, P6 ;  /* 0x000000ff252b7208 */ /* 0x000fe20003000000 */
[----:B------:R-:W-:Y:S01]  /*1440*/  FFMA R19, R19, R68, RZ ;  /* 0x0000004413137223 */ /* 0x000fe200000000ff */
[----:B------:R-:W-:Y:S02]  /*1450*/  FSEL R37, R59, RZ, P6 ;  /* 0x000000ff3b257208 */ /* 0x000fe40003000000 */
[----:B------:R-:W-:Y:S02]  /*1460*/  FSEL R59, R70, RZ, P5 ;  /* 0x000000ff463b7208 */ /* 0x000fe40002800000 */
[----:B------:R-:W-:-:S02]  /*1470*/  FSEL R22, R19, RZ, P5 ;  /* 0x000000ff13167208 */ /* 0x000fc40002800000 */
[----:B------:R-:W-:Y:S01]  /*1480*/  ISETP.NE.AND P5, PT, R15, RZ, PT ;  /* 0x000000ff0f00720c */ /* 0x000fe20003fa5270 */
[----:B------:R-:W-:Y:S01]  /*1490*/  FFMA R33, R56, R33, R59 ;  /* 0x0000002138217223 */ /* 0x000fe2000000003b */
[----:B------:R-:W0:Y:S04]  /*14a0*/  LDS.U16 R15, [R16] ;  /* 0x00000000100f7984 */ /* 0x000e280000000400 */
[----:B------:R-:W1:Y:S04]  /*14b0*/  LDS.U16 R19, [R16+0x2] ;  /* 0x0000020010137984 */ /* 0x000e680000000400 */
[----:B------:R-:W2:Y:S04]  /*14c0*/  LDS.U16 R59, [R16+0x416] ;  /* 0x00041600103b7984 */ /* 0x000ea80000000400 */
[----:B------:R-:W3:Y:S01]  /*14d0*/  LDS.U16 R56, [R16+0x412] ;  /* 0x0004120010387984 */ /* 0x000ee20000000400 */
[----:B------:R-:W-:Y:S01]  /*14e0*/  FMUL R55, R55, R36 ;  /* 0x0000002437377220 */ /* 0x000fe20000400000 */
[----:B------:R-:W-:Y:S01]  /*14f0*/  FFMA R22, R41, R35, R22 ;  /* 0x0000002329167223 */ /* 0x000fe20000000016 */
[----:B------:R-:W-:Y:S01]  /*1500*/  FSEL R42, R42, RZ, P6 ;  /* 0x000000ff2a2a7208 */ /* 0x000fe20003000000 */
[----:B------:R-:W-:Y:S06]  /*1510*/  BAR.SYNC 0x0 ;  /* 0x0000000000007b1d */ /* 0x000fec0000000000 */
[----:B------:R-:W-:-:S05]  /*1520*/  FMUL R16, R57, R38 ;  /* 0x0000002639107220 */ /* 0x000fca0000400000 */
[----:B------:R-:W-:Y:S01]  /*1530*/  FSEL R16, R16, RZ, !P4 ;  /* 0x000000ff10107208 */ /* 0x000fe20006000000 */
[----:B0-----:R-:W-:Y:S01]  /*1540*/  IMAD.U32 R65, R15, 0x10000, RZ ;  /* 0x000100000f417824 */ /* 0x001fe200078e00ff */
[----:B------:R-:W-:Y:S01]  /*1550*/  SHF.L.U32 R15, R44, 0x10, RZ ;  /* 0x000000102c0f7819 */ /* 0x000fe200000006ff */
[----:B-1----:R-:W-:Y:S02]  /*1560*/  IMAD.U32 R63, R19, 0x10000, RZ ;  /* 0x00010000133f7824 */ /* 0x002fe400078e00ff */
[----:B------:R-:W-:Y:S01]  /*1570*/  IMAD.U32 R19, R54, 0x10000, RZ ;  /* 0x0001000036137824 */ /* 0x000fe200078e00ff */
[----:B--2---:R-:W-:Y:S01]  /*1580*/  SHF.L.U32 R44, R59, 0x10, RZ ;  /* 0x000000103b2c7819 */ /* 0x004fe200000006ff */
[----:B------:R-:W-:Y:S01]  /*1590*/  FMUL R54, R64, R65 ;  /* 0x0000004140367220 */ /* 0x000fe20000400000 */
[----:B---3--:R-:W-:Y:S01]  /*15a0*/  IMAD.U32 R61, R56, 0x10000, RZ ;  /* 0x00010000383d7824 */ /* 0x008fe200078e00ff */
[----:B------:R-:W-:Y:S01]  /*15b0*/  FMUL R56, R66, R63 ;  /* 0x0000003f42387220 */ /* 0x000fe20000400000 */
[----:B------:R-:W-:Y:S01]  /*15c0*/  FMUL R15, R15, R74 ;  /* 0x0000004a0f0f7220 */ /* 0x000fe20000400000 */
[----:B------:R-:W-:Y:S01]  /*15d0*/  FMUL R19, R19, R76 ;  /* 0x0000004c13137220 */ /* 0x000fe20000400000 */
[----:B------:R-:W-:Y:S01]  /*15e0*/  FMUL R61, R61, R72 ;  /* 0x000000483d3d7220 */ /* 0x000fe20000400000 */
[----:B------:R-:W-:Y:S01]  /*15f0*/  FMUL R57, R44, R39 ;  /* 0x000000272c397220 */ /* 0x000fe20000400000 */
[----:B------:R-:W-:-:S02]  /*1600*/  FSEL R59, R54, RZ, !P4 ;  /* 0x000000ff363b7208 */ /* 0x000fc40006000000 */
[----:B------:R-:W-:Y:S02]  /*1610*/  FSEL R63, R56, RZ, !P4 ;  /* 0x000000ff383f7208 */ /* 0x000fe40006000000 */
[----:B------:R-:W-:Y:S02]  /*1620*/  FSEL R54, R15, RZ, !P4 ;  /* 0x000000ff0f367208 */ /* 0x000fe40006000000 */
[----:B------:R-:W-:Y:S02]  /*1630*/  FSEL R56, R19, RZ, !P4 ;  /* 0x000000ff13387208 */ /* 0x000fe40006000000 */
[----:B------:R-:W-:Y:S02]  /*1640*/  FSEL R19, R55, RZ, !P4 ;  /* 0x000000ff37137208 */ /* 0x000fe40006000000 */
[----:B------:R-:W-:Y:S02]  /*1650*/  FSEL R44, R61, RZ, !P4 ;  /* 0x000000ff3d2c7208 */ /* 0x000fe40006000000 */
[----:B------:R-:W-:Y:S01]  /*1660*/  FSEL R15, R57, RZ, !P4 ;  /* 0x000000ff390f7208 */ /* 0x000fe20006000000 */
[----:B------:R-:W-:Y:S01]  /*1670*/  FADD R58, R58, R59 ;  /* 0x0000003b3a3a7221 */ /* 0x000fe20000000000 */
        /* <DEDUP_REMOVED lines=15> */
[----:B------:R-:W-:Y:S01]  /*1770*/  STS [R17.X4], R64 ;  /* 0x0000004011007388 */ /* 0x000fe20000004800 */
[----:B------:R-:W-:-:S03]  /*1780*/  CS2R R44, SRZ ;  /* 0x00000000002c7805 */ /* 0x000fc6000001ff00 */
[----:B------:R-:W-:Y:S04]  /*1790*/  STS [R17.X4+0x50], R66 ;  /* 0x0000504211007388 */ /* 0x000fe80000004800 */
[----:B------:R-:W-:Y:S04]  /*17a0*/  STS [R17.X4+0xa0], R74 ;  /* 0x0000a04a11007388 */ /* 0x000fe80000004800 */
[----:B------:R-:W-:Y:S04]  /*17b0*/  STS [R17.X4+0xf0], R76 ;  /* 0x0000f04c11007388 */ /* 0x000fe80000004800 */
[----:B------:R-:W-:Y:S04]  /*17c0*/  STS [R17.X4+0x20], R36 ;  /* 0x0000202411007388 */ /* 0x000fe80000004800 */
[----:B------:R-:W-:Y:S04]  /*17d0*/  STS [R17.X4+0x70], R72 ;  /* 0x0000704811007388 */ /* 0x000fe80000004800 */
[----:B------:R-:W-:Y:S04]  /*17e0*/  STS [R17.X4+0xc0], R38 ;  /* 0x0000c02611007388 */ /* 0x000fe80000004800 */
[----:B------:R-:W-:Y:S04]  /*17f0*/  STS [R17.X4+0x110], R39 ;  /* 0x0001102711007388 */ /* 0x000fe80000004800 */
[----:B------:R-:W-:Y:S06]  /*1800*/  BAR.SYNC 0x0 ;  /* 0x0000000000007b1d */ /* 0x000fec0000000000 */
[----:B------:R-:W0:Y:S04]  /*1810*/  LDS.128 R32, [R13.X4] ;  /* 0x000000000d207984 */ /* 0x000e280000004c00 */
[----:B------:R-:W1:Y:S04]  /*1820*/  LDS.128 R36, [R13.X4+0xa00] ;  /* 0x000a00000d247984 */ /* 0x000e680000004c00 */
[----:B------:R-:W-:Y:S06]  /*1830*/  BAR.SYNC 0x0 ;  /* 0x0000000000007b1d */ /* 0x000fec0000000000 */
[----:B------:R-:W-:Y:S04]  /*1840*/  STS [R17.X4], R58 ;  /* 0x0000003a11007388 */ /* 0x000fe80000004800 */
        /* <DEDUP_REMOVED lines=8> */
[----:B------:R2:W3:Y:S01]  /*18d0*/  @P3 LDG.E.EL.64 R44, [R20.64] ;  /* 0x00000004142c3981 */ /* 0x0004e2000c2e1b00 */
[----:B------:R-:W-:-:S06]  /*18e0*/  CS2R R18, SRZ ;  /* 0x0000000000127805 */ /* 0x000fcc000001ff00 */
[----:B------:R-:W5:Y:S01]  /*18f0*/  @P3 LDG.E.EL.64 R18, [R52.64] ;  /* 0x0000000434123981 */ /* 0x000f62000c2e1b00 */
[----:B------:R-:W-:-:S04]  /*1900*/  IMAD.SHL.U32 R15, R3, 0x200, RZ ;  /* 0x00000200030f7824 */ /* 0x000fc800078e00ff */
[----:B------:R-:W-:Y:S01]  /*1910*/  IMAD R22, R2, 0x4, R15 ;  /* 0x0000000402167824 */ /* 0x000fe200078e020f */
[----:B------:R-:W-:-:S04]  /*1920*/  MOV R41, 0x2 ;  /* 0x0000000200297802 */ /* 0x000fc80000000f00 */
[----:B------:R-:W-:Y:S01]  /*1930*/  IADD3 R22, R22, 0x600, RZ ;  /* 0x0000060016167810 */ /* 0x000fe20007ffe0ff */
[----:B------:R-:W-:-:S04]  /*1940*/  CS2R R16, SRZ ;  /* 0x0000000000107805 */ /* 0x000fc8000001ff00 */
[----:B------:R-:W-:-:S05]  /*1950*/  IMAD.WIDE R22, R22, R41, c[0x0][0x160] ;  /* 0x0000580016167625 */ /* 0x000fca00078e0229 */
[----:B------:R0:W4:Y:S01]  /*1960*/  @P2 LDG.E.EL.64 R16, [R22.64] ;  /* 0x0000000416102981 */ /* 0x000122000c2e1b00 */
[----:B--2---:R-:W-:-:S05]  /*1970*/  IMAD R20, R0, 0x4, R15 ;  /* 0x0000000400147824 */ /* 0x004fca00078e020f */
[----:B------:R-:W-:Y:S01]  /*1980*/  IADD3 R20, R20, 0x600, RZ ;  /* 0x0000060014147810 */ /* 0x000fe20007ffe0ff */
[----:B------:R-:W-:-:S04]  /*1990*/  CS2R R14, SRZ ;  /* 0x00000000000e7805 */ /* 0x000fc8000001ff00 */
[----:B------:R-:W-:-:S05]  /*19a0*/  IMAD.WIDE R20, R20, R41, c[0x0][0x160] ;  /* 0x0000580014147625 */ /* 0x000fca00078e0229 */
[----:B------:R2:W4:Y:S01]  /*19b0*/  @P1 LDG.E.EL.64 R14, [R20.64] ;  /* 0x00000004140e1981 */ /* 0x000522000c2e1b00 */
[----:B------:R-:W-:Y:S01]  /*19c0*/  ISETP.GE.AND P6, PT, R2, 0x80, PT ;  /* 0x000000800200780c */ /* 0x000fe20003fc6270 */
[----:B--2---:R-:W-:-:S04]  /*19d0*/  IMAD.SHL.U32 R21, R3, 0x100, RZ ;  /* 0x0000010003157824 */ /* 0x004fc800078e00ff */
[----:B------:R-:W-:Y:S01]  /*19e0*/  IMAD R3, R2, 0x4, R21 ;  /* 0x0000000402037824 */ /* 0x000fe200078e0215 */
[----:B---3--:R-:W-:Y:S02]  /*19f0*/  SEL R44, R44, RZ, P3 ;  /* 0x000000ff2c2c7207 */ /* 0x008fe40001800000 */
[----:B------:R-:W-:-:S03]  /*1a00*/  SEL R45, R45, RZ, P3 ;  /* 0x000000ff2d2d7207 */ /* 0x000fc60001800000 */
[----:B------:R-:W-:Y:S01]  /*1a10*/  IMAD.U32 R41, R44, 0x10000, RZ ;  /* 0x000100002c297824 */ /* 0x000fe200078e00ff */
[----:B0-----:R-:W-:-:S03]  /*1a20*/  PRMT R23, R45, 0x7632, R23 ;  /* 0x000076322d177816 */ /* 0x001fc60000000017 */
[----:B------:R-:W-:Y:S01]  /*1a30*/  FFMA R41, -R4, R41, RZ ;  /* 0x0000002904297223 */ /* 0x000fe200000001ff */
[----:B------:R-:W-:Y:S02]  /*1a40*/  SHF.L.U32 R4, R23, 0x10, RZ ;  /* 0x0000001017047819 */ /* 0x000fe400000006ff */
[----:B------:R-:W-:Y:S02]  /*1a50*/  PRMT R22, R44, 0x7632, R22 ;  /* 0x000076322c167816 */ /* 0x000fe40000000016 */
[----:B-----5:R-:W-:Y:S01]  /*1a60*/  SEL R18, R18, RZ, P3 ;  /* 0x000000ff12127207 */ /* 0x020fe20001800000 */
[----:B------:R-:W-:Y:S01]  /*1a70*/  FFMA R4, -R7, R4, RZ ;  /* 0x0000000407047223 */ /* 0x000fe200000001ff */
[----:B------:R-:W-:Y:S01]  /*1a80*/  SEL R19, R19, RZ, P3 ;  /* 0x000000ff13137207 */ /* 0x000fe20001800000 */
[----:B------:R-:W-:Y:S01]  /*1a90*/  IMAD.U32 R43, R45, 0x10000, RZ ;  /* 0x000100002d2b7824 */ /* 0x000fe200078e00ff */
[----:B------:R-:W-:Y:S01]  /*1aa0*/  ISETP.GT.AND P3, PT, R2, 0x7f, PT ;  /* 0x0000007f0200780c */ /* 0x000fe20003f64270 */
[----:B------:R-:W-:-:S02]  /*1ab0*/  IMAD.U32 R22, R22, 0x10000, RZ ;  /* 0x0001000016167824 */ /* 0x000fc400078e00ff */
[----:B------:R-:W-:Y:S01]  /*1ac0*/  FFMA R6, -R6, R43, RZ ;  /* 0x0000002b06067223 */ /* 0x000fe200000001ff */
[----:B------:R-:W-:Y:S02]  /*1ad0*/  FSEL R41, R41, RZ, P3 ;  /* 0x000000ff29297208 */ /* 0x000fe40001800000 */
[----:B------:R-:W-:Y:S01]  /*1ae0*/  FSEL R20, R4, RZ, P3 ;  /* 0x000000ff04147208 */ /* 0x000fe20001800000 */
[----:B----4-:R-:W-:Y:S01]  /*1af0*/  IMAD.U32 R4, R48, 0x10000, RZ ;  /* 0x0001000030047824 */ /* 0x010fe200078e00ff */
[----:B------:R-:W-:Y:S01]  /*1b00*/  FFMA R5, -R5, R22, RZ ;  /* 0x0000001605057223 */ /* 0x000fe200000001ff */
[----:B------:R-:W-:Y:S02]  /*1b10*/  FSEL R7, R6, RZ, P3 ;  /* 0x000000ff06077208 */ /* 0x000fe40001800000 */
[----:B------:R-:W-:Y:S01]  /*1b20*/  FFMA R24, R24, R4, R41 ;  /* 0x0000000418187223 */ /* 0x000fe20000000029 */
[----:B------:R-:W-:Y:S02]  /*1b30*/  PRMT R4, R18, 0x7632, R4 ;  /* 0x0000763212047816 */ /* 0x000fe40000000004 */
[----:B------:R-:W-:Y:S01]  /*1b40*/  FSEL R6, R5, RZ, P3 ;  /* 0x000000ff05067208 */ /* 0x000fe20001800000 */
[----:B------:R-:W-:Y:S01]  /*1b50*/  IMAD.U32 R5, R49, 0x10000, RZ ;  /* 0x0001000031057824 */ /* 0x000fe200078e00ff */
[----:B------:R-:W-:-:S02]  /*1b60*/  SHF.L.U32 R4, R4, 0x10, RZ ;  /* 0x0000001004047819 */ /* 0x000fc400000006ff */
[----:B------:R-:W-:Y:S01]  /*1b70*/  PRMT R48, R48, 0x7632, R48 ;  /* 0x0000763230307816 */ /* 0x000fe20000000030 */
[----:B------:R-:W-:Y:S01]  /*1b80*/  FFMA R26, R26, R5, R7 ;  /* 0x000000051a1a7223 */ /* 0x000fe20000000007 */
[----:B------:R-:W-:Y:S02]  /*1b90*/  IMAD.U32 R5, R18, 0x10000, RZ ;  /* 0x0001000012057824 */ /* 0x000fe400078e00ff */
[----:B------:R-:W-:Y:S01]  /*1ba0*/  IMAD.U32 R7, R19, 0x10000, RZ ;  /* 0x0001000013077824 */ /* 0x000fe200078e00ff */
[----:B------:R-:W-:Y:S01]  /*1bb0*/  FFMA R9, -R9, R4, RZ ;  /* 0x0000000409097223 */ /* 0x000fe200000001ff */
[----:B------:R-:W-:Y:S01]  /*1bc0*/  IMAD.U32 R48, R48, 0x10000, RZ ;  /* 0x0001000030307824 */ /* 0x000fe200078e00ff */
[----:B------:R-:W-:Y:S01]  /*1bd0*/  PRMT R4, R46, 0x7632, R4 ;  /* 0x000076322e047816 */ /* 0x000fe20000000004 */
[----:B------:R-:W-:Y:S01]  /*1be0*/  FFMA R5, -R8, R5, RZ ;  /* 0x0000000508057223 */ /* 0x000fe200000001ff */
[----:B------:R-:W-:Y:S01]  /*1bf0*/  ISETP.GT.AND P3, PT, R0, 0x7f, PT ;  /* 0x0000007f0000780c */ /* 0x000fe20003f64270 */
[----:B------:R-:W-:Y:S01]  /*1c00*/  FFMA R7, -R10, R7, RZ ;  /* 0x000000070a077223 */ /* 0x000fe200000001ff */
[----:B------:R-:W-:Y:S01]  /*1c10*/  PRMT R19, R19, 0x7632, R19 ;  /* 0x0000763213137816 */ /* 0x000fe20000000013 */
[----:B------:R-:W-:Y:S01]  /*1c20*/  FFMA R25, R25, R48, R6 ;  /* 0x0000003019197223 */ /* 0x000fe20000000006 */
[----:B------:R-:W-:Y:S01]  /*1c30*/  SEL R16, R16, RZ, P2 ;  /* 0x000000ff10107207 */ /* 0x000fe20001000000 */
[----:B------:R-:W-:Y:S01]  /*1c40*/  IMAD.U32 R8, R4, 0x10000, RZ ;  /* 0x0001000004087824 */ /* 0x000fe200078e00ff */
[----:B------:R-:W-:Y:S01]  /*1c50*/  FSEL R6, R9, RZ, P3 ;  /* 0x000000ff09067208 */ /* 0x000fe20001800000 */
[----:B------:R-:W-:Y:S01]  /*1c60*/  IMAD.U32 R46, R46, 0x10000, RZ ;  /* 0x000100002e2e7824 */ /* 0x000fe200078e00ff */
[----:B------:R-:W-:Y:S01]  /*1c70*/  SHF.L.U32 R4, R19, 0x10, RZ ;  /* 0x0000001013047819 */ /* 0x000fe200000006ff */
[----:B------:R-:W-:Y:S01]  /*1c80*/  IMAD.U32 R10, R47, 0x10000, RZ ;  /* 0x000100002f0a7824 */ /* 0x000fe200078e00ff */
[----:B------:R-:W-:-:S02]  /*1c90*/  FSEL R5, R5, RZ, P3 ;  /* 0x000000ff05057208 */ /* 0x000fc40001800000 */
[----:B------:R-:W-:Y:S01]  /*1ca0*/  FSEL R7, R7, RZ, P3 ;  /* 0x000000ff07077208 */ /* 0x000fe20001800000 */
[----:B------:R-:W-:Y:S01]  /*1cb0*/  IMAD.U32 R9, R16, 0x10000, RZ ;  /* 0x0001000010097824 */ /* 0x000fe200078e00ff */
[----:B------:R-:W-:Y:S01]  /*1cc0*/  FFMA R29, R29, R8, R6 ;  /* 0x000000081d1d7223 */ /* 0x000fe20000000006 */
[----:B------:R-:W-:Y:S01]  /*1cd0*/  SEL R17, R17, RZ, P2 ;  /* 0x000000ff11117207 */ /* 0x000fe20001000000 */
[----:B------:R-:W-:Y:S01]  /*1ce0*/  FFMA R11, -R11, R4, RZ ;  /* 0x000000040b0b7223 */ /* 0x000fe200000001ff */
[----:B------:R-:W-:Y:S01]  /*1cf0*/  FFMA R28, R28, R46, R5 ;  /* 0x0000002e1c1c7223 */ /* 0x000fe20000000005 */
[----:B------:R-:W-:Y:S01]  /*1d00*/  FFMA R30, R30, R10, R7 ;  /* 0x0000000a1e1e7223 */ /* 0x000fe20000000007 */
[----:B------:R-:W-:Y:S01]  /*1d10*/  PRMT R8, R16, 0x7632, R8 ;  /* 0x0000763210087816 */ /* 0x000fe20000000008 */
[----:B------:R-:W0:Y:S01]  /*1d20*/  LDS.128 R4, [R13.X4] ;  /* 0x000000000d047984 */ /* 0x000e220000004c00 */
[----:B------:R-:W-:Y:S01]  /*1d30*/  FMUL R32, R32, R9 ;  /* 0x0000000920207220 */ /* 0x000fe20000400000 */
[----:B------:R-:W-:-:S02]  /*1d40*/  PRMT R9, R17, 0x7632, R9 ;  /* 0x0000763211097816 */ /* 0x000fc40000000009 */
[----:B------:R-:W-:Y:S02]  /*1d50*/  PRMT R47, R47, 0x7632, R47 ;  /* 0x000076322f2f7816 */ /* 0x000fe4000000002f */
[----:B------:R-:W-:Y:S01]  /*1d60*/  SHF.L.U32 R8, R8, 0x10, RZ ;  /* 0x0000001008087819 */ /* 0x000fe200000006ff */
[----:B------:R-:W-:Y:S01]  /*1d70*/  IMAD.U32 R10, R9, 0x10000, RZ ;  /* 0x00010000090a7824 */ /* 0x000fe200078e00ff */
[----:B------:R-:W-:Y:S01]  /*1d80*/  FSEL R2, R11, RZ, P3 ;  /* 0x000000ff0b027208 */ /* 0x000fe20001800000 */
[----:B------:R-:W-:Y:S01]  /*1d90*/  IMAD.U32 R47, R47, 0x10000, RZ ;  /* 0x000100002f2f7824 */ /* 0x000fe200078e00ff */
[----:B------:R-:W-:Y:S01]  /*1da0*/  FSEL R9, R32, RZ, !P6 ;  /* 0x000000ff20097208 */ /* 0x000fe20007000000 */
[----:B------:R-:W-:Y:S01]  /*1db0*/  FMUL R8, R33, R8 ;  /* 0x0000000821087220 */ /* 0x000fe20000400000 */
[----:B------:R-:W-:Y:S01]  /*1dc0*/  FMUL R35, R35, R10 ;  /* 0x0000000a23237220 */ /* 0x000fe20000400000 */
[----:B------:R-:W-:Y:S02]  /*1dd0*/  FFMA R31, R31, R47, R2 ;  /* 0x0000002f1f1f7223 */ /* 0x000fe40000000002 */
[----:B------:R-:W-:Y:S01]  /*1de0*/  FADD R24, R24, R9 ;  /* 0x0000000918187221 */ /* 0x000fe20000000000 */
[----:B------:R-:W-:-:S02]  /*1df0*/  FSEL R2, R8, RZ, !P6 ;  /* 0x000000ff08027208 */ /* 0x000fc40007000000 */
[----:B------:R2:W3:Y:S01]  /*1e00*/  LDS.128 R8, [R13.X4+0xa00] ;  /* 0x000a00000d087984 */ /* 0x0004e20000004c00 */
[----:B------:R-:W-:Y:S01]  /*1e10*/  IMAD.U32 R17, R17, 0x10000, RZ ;  /* 0x0001000011117824 */ /* 0x000fe200078e00ff */
[----:B------:R-:W-:-:S03]  /*1e20*/  SEL R14, R14, RZ, P1 ;  /* 0x000000ff0e0e7207 */ /* 0x000fc60000800000 */
[----:B------:R-:W-:Y:S01]  /*1e30*/  FMUL R17, R34, R17 ;  /* 0x0000001122117220 */ /* 0x000fe20000400000 */
[----:B------:R-:W-:Y:S01]  /*1e40*/  SEL R15, R15, RZ, P1 ;  /* 0x000000ff0f0f7207 */ /* 0x000fe20000800000 */
[--C-:B------:R-:W-:Y:S01]  /*1e50*/  FADD R25, R25, R2.reuse ;  /* 0x0000000219197221 */ /* 0x100fe20000000000 */
[----:B------:R-:W-:Y:S02]  /*1e60*/  PRMT R49, R49, 0x7632, R49 ;  /* 0x0000763231317816 */ /* 0x000fe40000000031 */
[----:B------:R-:W-:Y:S02]  /*1e70*/  FSEL R17, R17, RZ, !P6 ;  /* 0x000000ff11117208 */ /* 0x000fe40007000000 */
[----:B------:R-:W-:Y:S02]  /*1e80*/  PRMT R2, R14, 0x7632, R2 ;  /* 0x000076320e027816 */ /* 0x000fe40000000002 */
[----:B------:R-:W-:Y:S01]  /*1e90*/  PRMT R16, R15, 0x7632, R16 ;  /* 0x000076320f107816 */ /* 0x000fe20000000010 */
[----:B------:R-:W-:Y:S01]  /*1ea0*/  IMAD.U32 R49, R49, 0x10000, RZ ;  /* 0x0001000031317824 */ /* 0x000fe200078e00ff */
[----:B------:R-:W-:Y:S01]  /*1eb0*/  FADD R26, R26, R17 ;  /* 0x000000111a1a7221 */ /* 0x000fe20000000000 */
[----:B------:R-:W-:Y:S01]  /*1ec0*/  SHF.L.U32 R2, R2, 0x10, RZ ;  /* 0x0000001002027819 */ /* 0x000fe200000006ff */
[----:B------:R-:W-:Y:S01]  /*1ed0*/  IMAD.U32 R17, R14, 0x10000, RZ ;  /* 0x000100000e117824 */ /* 0x000fe200078e00ff */
[----:B------:R-:W-:Y:S01]  /*1ee0*/  FSEL R18, R35, RZ, !P6 ;  /* 0x000000ff23127208 */ /* 0x000fe20007000000 */
[----:B------:R-:W-:-:S02]  /*1ef0*/  IMAD.U32 R15, R15, 0x10000, RZ ;  /* 0x000100000f0f7824 */ /* 0x000fc400078e00ff */
[----:B------:R-:W-:Y:S01]  /*1f00*/  IMAD.U32 R16, R16, 0x10000, RZ ;  /* 0x0001000010107824 */ /* 0x000fe200078e00ff */
[----:B------:R-:W-:Y:S01]  /*1f10*/  FFMA R27, R27, R49, R20 ;  /* 0x000000311b1b7223 */ /* 0x000fe20000000014 */
[----:B------:R-:W-:Y:S01]  /*1f20*/  ISETP.NE.AND P6, PT, R12, RZ, PT ;  /* 0x000000ff0c00720c */ /* 0x000fe20003fc5270 */
[----:B-1----:R-:W-:Y:S01]  /*1f30*/  FMUL R17, R36, R17 ;  /* 0x0000001124117220 */ /* 0x002fe20000400000 */
[----:B------:R-:W-:Y:S01]  /*1f40*/  FMUL R2, R37, R2 ;  /* 0x0000000225027220 */ /* 0x000fe20000400000 */
[----:B------:R-:W-:Y:S01]  /*1f50*/  FADD R12, RZ, R25 ;  /* 0x00000019ff0c7221 */ /* 0x000fe20000000000 */
[----:B------:R-:W-:Y:S01]  /*1f60*/  FMUL R15, R38, R15 ;  /* 0x0000000f260f7220 */ /* 0x000fe20000400000 */
[----:B------:R-:W-:Y:S01]  /*1f70*/  FMUL R16, R39, R16 ;  /* 0x0000001027107220 */ /* 0x000fe20000400000 */
[----:B--2---:R-:W-:Y:S01]  /*1f80*/  FADD R13, RZ, R24 ;  /* 0x00000018ff0d7221 */ /* 0x004fe20000000000 */
[----:B------:R-:W-:Y:S01]  /*1f90*/  FADD R18, R27, R18 ;  /* 0x000000121b127221 */ /* 0x000fe20000000000 */
[----:B0-----:R-:W-:Y:S01]  /*1fa0*/  FADD R5, R5, R12 ;  /* 0x0000000c05057221 */ /* 0x001fe20000000000 */
[----:B------:R-:W-:Y:S01]  /*1fb0*/  FSEL R17, R17, RZ, !P0 ;  /* 0x000000ff11117208 */ /* 0x000fe20004000000 */
[----:B------:R-:W-:Y:S01]  /*1fc0*/  FADD R4, R4, R13 ;  /* 0x0000000d04047221 */ /* 0x000fe20000000000 */
[----:B------:R-:W-:Y:S01]  /*1fd0*/  FSEL R12, R2, RZ, !P0 ;  /* 0x000000ff020c7208 */ /* 0x000fe20004000000 */
[----:B------:R-:W-:Y:S01]  /*1fe0*/  FADD R19, RZ, R26 ;  /* 0x0000001aff137221 */ /* 0x000fe20000000000 */
[----:B------:R-:W-:Y:S01]  /*1ff0*/  FSEL R15, R15, RZ, !P0 ;  /* 0x000000ff0f0f7208 */ /* 0x000fe20004000000 */
[----:B------:R-:W-:Y:S01]  /*2000*/  FADD R18, RZ, R18 ;  /* 0x00000012ff127221 */ /* 0x000fe20000000000 */
[----:B------:R-:W-:Y:S01]  /*2010*/  FSEL R16, R16, RZ, !P0 ;  /* 0x000000ff10107208 */ /* 0x000fe20004000000 */
[----:B------:R-:W-:Y:S01]  /*2020*/  IMAD.MOV.U32 R13, RZ, RZ, 0x4 ;  /* 0x00000004ff0d7424 */ /* 0x000fe200078e00ff */
[----:B------:R-:W-:Y:S01]  /*2030*/  FADD R17, R28, R17 ;  /* 0x000000111c117221 */ /* 0x000fe20000000000 */
[----:B------:R-:W-:Y:S01]  /*2040*/  FADD R12, R29, R12 ;  /* 0x0000000c1d0c7221 */ /* 0x000fe20000000000 */
[----:B------:R-:W-:Y:S01]  /*2050*/  FADD R6, R6, R19 ;  /* 0x0000001306067221 */ /* 0x000fe20000000000 */
[----:B------:R-:W-:Y:S01]  /*2060*/  FADD R7, R7, R18 ;  /* 0x0000001207077221 */ /* 0x000fe20000000000 */
[----:B------:R-:W-:Y:S01]  /*2070*/  IMAD.WIDE R2, R3, R13, c[0x0][0x178] ;  /* 0x00005e0003027625 */ /* 0x000fe200078e020d */
[----:B------:R-:W-:Y:S01]  /*2080*/  FADD R15, R30, R15 ;  /* 0x0000000f1e0f7221 */ /* 0x000fe20000000000 */
[----:B------:R-:W-:Y:S01]  /*2090*/  FADD R16, R31, R16 ;  /* 0x000000101f107221 */ /* 0x000fe20000000000 */
[----:B------:R-:W-:Y:S01]  /*20a0*/  LEA R0, R0, R21, 0x2 ;  /* 0x0000001500007211 */ /* 0x000fe200078e10ff */
[----:B------:R-:W-:Y:S01]  /*20b0*/  FADD R17, RZ, R17 ;  /* 0x00000011ff117221 */ /* 0x000fe20000000000 */
[----:B------:R-:W-:Y:S01]  /*20c0*/  FADD R12, RZ, R12 ;  /* 0x0000000cff0c7221 */ /* 0x000fe20000000000 */
[----:B------:R-:W-:Y:S01]  /*20d0*/  FADD R15, RZ, R15 ;  /* 0x0000000fff0f7221 */ /* 0x000fe20000000000 */
[----:B------:R-:W-:Y:S01]  /*20e0*/  FADD R16, RZ, R16 ;  /* 0x00000010ff107221 */ /* 0x000fe20000000000 */
[----:B------:R0:W-:Y:S01]  /*20f0*/  @P5 STG.E.128 [R2.64], R4 ;  /* 0x0000000402005986 */ /* 0x0001e2000c101d04 */
[----:B---3--:R-:W-:Y:S01]  /*2100*/  FADD R20, R8, R17 ;  /* 0x0000001108147221 */ /* 0x008fe20000000000 */
[----:B------:R-:W-:Y:S01]  /*2110*/  FADD R21, R9, R12 ;  /* 0x0000000c09157221 */ /* 0x000fe20000000000 */
[----:B------:R-:W-:Y:S01]  /*2120*/  FADD R22, R10, R15 ;  /* 0x0000000f0a167221 */ /* 0x000fe20000000000 */
[----:B------:R-:W-:Y:S01]  /*2130*/  FADD R23, R11, R16 ;  /* 0x000000100b177221 */ /* 0x000fe20000000000 */
[----:B------:R-:W-:Y:S01]  /*2140*/  IMAD.WIDE R8, R0, R13, c[0x0][0x178] ;  /* 0x00005e0000087625 */ /* 0x000fe200078e020d */
[----:B------:R-:W-:Y:S06]  /*2150*/  @!P6 EXIT ;  /* 0x000000000000e94d */ /* 0x000fec0003800000 */
[----:B------:R-:W-:Y:S01]  /*2160*/  STG.E.128 [R8.64], R20 ;  /* 0x0000001408007986 */ /* 0x000fe2000c101d04 */
[----:B------:R-:W-:Y:S05]  /*2170*/  EXIT ;  /* 0x000000000000794d */ /* 0x000fea0003800000 */
.L_x_0:
[----:B------:R-:W-:-:S00]  /*2180*/  BRA `(.L_x_0) ;  /* 0xfffffff000007947 */ /* 0x000fc0000383ffff */
[----:B------:R-:W-:-:S00]  /*2190*/  NOP ;  /* 0x0000000000007918 */ /* 0x000fc00000000000 */
        /* <DEDUP_REMOVED lines=14> */
.L_x_1:


//--------------------- .nv.shared.triton__0d1d2d3d4de5de --------------------------
	.section	.nv.shared.triton__0d1d2d3d4de5de,"aw",@nobits
	.align	16
